def attn_fwd(
    Q,
    K,
    V,
    Out,
    Lse,
    sm_scale,
    stride_qz,
    stride_qh,
    stride_qm,
    stride_qk,
    stride_kz,
    stride_kh,
    stride_kn,
    stride_kk,
    stride_vz,
    stride_vh,
    stride_vn,
    stride_vk,
    stride_oz,
    stride_oh,
    stride_om,
    stride_ok,
    seqlen_q,
    seqlen_k,
    BLOCK_M: tl.constexpr,
    BLOCK_N: tl.constexpr,
    HEAD_DIM: tl.constexpr,
    CAUSAL: tl.constexpr,
):
    start_m = tl.program_id(0)
    off_hz = tl.program_id(1)
    q_off = off_hz * stride_qh
    k_off = off_hz * stride_kh
    v_off = off_hz * stride_vh
    offs_m = start_m * BLOCK_M + tl.arange(0, BLOCK_M)
    offs_d = tl.arange(0, HEAD_DIM)
    offs_n = tl.arange(0, BLOCK_N)
    q_ptrs = Q + q_off + offs_m[:, None] * stride_qm + offs_d[None, :] * stride_qk
    k_ptrs = K + k_off + offs_d[:, None] * stride_kk + offs_n[None, :] * stride_kn
    v_ptrs = V + v_off + offs_n[:, None] * stride_vn + offs_d[None, :] * stride_vk
    m_i = tl.full([BLOCK_M], float("-inf"), dtype=tl.float32)
    l_i = tl.zeros([BLOCK_M], dtype=tl.float32) + 1.0
    acc = tl.zeros([BLOCK_M, HEAD_DIM], dtype=tl.float32)
    q = tl.load(q_ptrs)
    acc, l_i, m_i = _attn_fwd_inner(
        acc,
        l_i,
        m_i,
        q,
        k_ptrs,
        v_ptrs,
        sm_scale,
        stride_kn,
        stride_vn,
        start_m,
        seqlen_k,
        BLOCK_M,
        BLOCK_N,
        HEAD_DIM,
        CAUSAL,
    )
    acc = acc / l_i[:, None]
    lse = m_i + tl.math.log2(l_i) / 1.4426950408889634
    o_ptrs = (
        Out
        + off_hz * stride_oh
        + offs_m[:, None] * stride_om
        + offs_d[None, :] * stride_ok
    )
    tl.store(o_ptrs, acc.to(Out.dtype.element_ty))
    tl.store(Lse + off_hz * seqlen_q + offs_m, lse)

# config = {"BLOCK_M": 32, "BLOCK_N": 128, "HEAD_DIM": 64, "arch": "sm_100", "causal": false, "dtype": "fp16", "num_stages": 3, "num_warps": 8}
# arch = sm_100


// ===== COMPILED SASS (sm_100a) =====

	.target	sm_100a

	.elftype	@"ET_EXEC"


//--------------------- .note.nv.tkinfo           --------------------------
	.section	.note.nv.tkinfo,"",@"SHT_NOTE"
	.sectionflags	@"SHF_NOTE_NV_TKINFO"
	.tkinfo
        /*0018*/ 	.word	0x00000081
        /*0030*/ 	.string	""
        /*0030*/ 	.string	"ptxas-blackwell"
        /*0030*/ 	.string	"Cuda compilation tools, release 12.9, V12.9.86"
        /*0030*/ 	.string	"Build cuda_12.9.r12.9/compiler.36037853_0"
        /*0030*/ 	.string	"-v  -suppress-debug-info  -lineinfo  -arch sm_100a "



//--------------------- .note.nv.cuver            --------------------------
	.section	.note.nv.cuver,"",@"SHT_NOTE"
	.sectionflags	@"SHF_NOTE_NV_CUVER"
        /*0018*/ 	.short	0x0001
        /*001a*/ 	.short	0x0064
        /*001c*/ 	.short	0x0001
        /*001e*/ 	.short	0x0000
        /*0020*/ 	.short	0x0001
        /*0022*/ 	.short	0x0000


//--------------------- .nv.info                  --------------------------
	.section	.nv.info,"",@"SHT_CUDA_INFO"
	.align	4


	//----- nvinfo : EIATTR_REGCOUNT
	.align		4
        /*0000*/ 	.byte	0x04, 0x2f
        /*0002*/ 	.short	(.L_2 - .L_1)
	.align		4
.L_1:
        /*0004*/ 	.word	index@(attn_fwd)
        /*0008*/ 	.word	0x000000f4


	//----- nvinfo : EIATTR_FRAME_SIZE
	.align		4
.L_2:
        /*000c*/ 	.byte	0x04, 0x11
        /*000e*/ 	.short	(.L_4 - .L_3)
	.align		4
.L_3:
        /*0010*/ 	.word	index@(attn_fwd)
        /*0014*/ 	.word	0x00000000


	//----- nvinfo : EIATTR_MIN_STACK_SIZE
	.align		4
.L_4:
        /*0018*/ 	.byte	0x04, 0x12
        /*001a*/ 	.short	(.L_6 - .L_5)
	.align		4
.L_5:
        /*001c*/ 	.word	index@(attn_fwd)
        /*0020*/ 	.word	0x00000000
.L_6:


//--------------------- .nv.info.attn_fwd         --------------------------
	.section	.nv.info.attn_fwd,"",@"SHT_CUDA_INFO"
	.sectionflags	@""
	.align	4


	//----- nvinfo : EIATTR_CUDA_API_VERSION
	.align		4
        /*0000*/ 	.byte	0x04, 0x37
        /*0002*/ 	.short	(.L_8 - .L_7)
.L_7:
        /*0004*/ 	.word	0x00000081


	//----- nvinfo : EIATTR_KPARAM_INFO
	.align		4
.L_8:
        /*0008*/ 	.byte	0x04, 0x17
        /*000a*/ 	.short	(.L_10 - .L_9)
.L_9:
        /*000c*/ 	.word	0x00000000
        /*0010*/ 	.short	0x0019
        /*0012*/ 	.short	0x0080
        /*0014*/ 	.byte	0x00, 0xf4, 0x21, 0x00


	//----- nvinfo : EIATTR_KPARAM_INFO
	.align		4
.L_10:
        /*0018*/ 	.byte	0x04, 0x17
        /*001a*/ 	.short	(.L_12 - .L_11)
.L_11:
        /*001c*/ 	.word	0x00000000
        /*0020*/ 	.short	0x0018
        /*0022*/ 	.short	0x0078
        /*0024*/ 	.byte	0x00, 0xf4, 0x21, 0x00


	//----- nvinfo : EIATTR_KPARAM_INFO
	.align		4
.L_12:
        /*0028*/ 	.byte	0x04, 0x17
        /*002a*/ 	.short	(.L_14 - .L_13)
.L_13:
        /*002c*/ 	.word	0x00000000
        /*0030*/ 	.short	0x0017
        /*0032*/ 	.short	0x0070
        /*0034*/ 	.byte	0x00, 0xf0, 0x11, 0x00


	//----- nvinfo : EIATTR_KPARAM_INFO
	.align		4
.L_14:
        /*0038*/ 	.byte	0x04, 0x17
        /*003a*/ 	.short	(.L_16 - .L_15)
.L_15:
        /*003c*/ 	.word	0x00000000
        /*0040*/ 	.short	0x0016
        /*0042*/ 	.short	0x006c
        /*0044*/ 	.byte	0x00, 0xf0, 0x11, 0x00


	//----- nvinfo : EIATTR_KPARAM_INFO
	.align		4
.L_16:
        /*0048*/ 	.byte	0x04, 0x17
        /*004a*/ 	.short	(.L_18 - .L_17)
.L_17:
        /*004c*/ 	.word	0x00000000
        /*0050*/ 	.short	0x0015
        /*0052*/ 	.short	0x0068
        /*0054*/ 	.byte	0x00, 0xf0, 0x11, 0x00


	//----- nvinfo : EIATTR_KPARAM_INFO
	.align		4
.L_18:
        /*0058*/ 	.byte	0x04, 0x17
        /*005a*/ 	.short	(.L_20 - .L_19)
.L_19:
        /*005c*/ 	.word	0x00000000
        /*0060*/ 	.short	0x0014
        /*0062*/ 	.short	0x0064
        /*0064*/ 	.byte	0x00, 0xf0, 0x11, 0x00


	//----- nvinfo : EIATTR_KPARAM_INFO
	.align		4
.L_20:
        /*0068*/ 	.byte	0x04, 0x17
        /*006a*/ 	.short	(.L_22 - .L_21)
.L_21:
        /*006c*/ 	.word	0x00000000
        /*0070*/ 	.short	0x0013
        /*0072*/ 	.short	0x0060
        /*0074*/ 	.byte	0x00, 0xf0, 0x11, 0x00


	//----- nvinfo : EIATTR_KPARAM_INFO
	.align		4
.L_22:
        /*0078*/ 	.byte	0x04, 0x17
        /*007a*/ 	.short	(.L_24 - .L_23)
.L_23:
        /*007c*/ 	.word	0x00000000
        /*0080*/ 	.short	0x0012
        /*0082*/ 	.short	0x005c
        /*0084*/ 	.byte	0x00, 0xf0, 0x11, 0x00


	//----- nvinfo : EIATTR_KPARAM_INFO
	.align		4
.L_24:
        /*0088*/ 	.byte	0x04, 0x17
        /*008a*/ 	.short	(.L_26 - .L_25)
.L_25:
        /*008c*/ 	.word	0x00000000
        /*0090*/ 	.short	0x0011
        /*0092*/ 	.short	0x0058
        /*0094*/ 	.byte	0x00, 0xf0, 0x11, 0x00


	//----- nvinfo : EIATTR_KPARAM_INFO
	.align		4
.L_26:
        /*0098*/ 	.byte	0x04, 0x17
        /*009a*/ 	.short	(.L_28 - .L_27)
.L_27:
        /*009c*/ 	.word	0x00000000
        /*00a0*/ 	.short	0x0010
        /*00a2*/ 	.short	0x0054
        /*00a4*/ 	.byte	0x00, 0xf0, 0x11, 0x00


	//----- nvinfo : EIATTR_KPARAM_INFO
	.align		4
.L_28:
        /*00a8*/ 	.byte	0x04, 0x17
        /*00aa*/ 	.short	(.L_30 - .L_29)
.L_29:
        /*00ac*/ 	.word	0x00000000
        /*00b0*/ 	.short	0x000f
        /*00b2*/ 	.short	0x0050
        /*00b4*/ 	.byte	0x00, 0xf0, 0x11, 0x00


	//----- nvinfo : EIATTR_KPARAM_INFO
	.align		4
.L_30:
        /*00b8*/ 	.byte	0x04, 0x17
        /*00ba*/ 	.short	(.L_32 - .L_31)
.L_31:
        /*00bc*/ 	.word	0x00000000
        /*00c0*/ 	.short	0x000e
        /*00c2*/ 	.short	0x004c
        /*00c4*/ 	.byte	0x00, 0xf0, 0x11, 0x00


	//----- nvinfo : EIATTR_KPARAM_INFO
	.align		4
.L_32:
        /*00c8*/ 	.byte	0x04, 0x17
        /*00ca*/ 	.short	(.L_34 - .L_33)
.L_33:
        /*00cc*/ 	.word	0x00000000
        /*00d0*/ 	.short	0x000d
        /*00d2*/ 	.short	0x0048
        /*00d4*/ 	.byte	0x00, 0xf0, 0x11, 0x00


	//----- nvinfo : EIATTR_KPARAM_INFO
	.align		4
.L_34:
        /*00d8*/ 	.byte	0x04, 0x17
        /*00da*/ 	.short	(.L_36 - .L_35)
.L_35:
        /*00dc*/ 	.word	0x00000000
        /*00e0*/ 	.short	0x000c
        /*00e2*/ 	.short	0x0044
        /*00e4*/ 	.byte	0x00, 0xf0, 0x11, 0x00


	//----- nvinfo : EIATTR_KPARAM_INFO
	.align		4
.L_36:
        /*00e8*/ 	.byte	0x04, 0x17
        /*00ea*/ 	.short	(.L_38 - .L_37)
.L_37:
        /*00ec*/ 	.word	0x00000000
        /*00f0*/ 	.short	0x000b
        /*00f2*/ 	.short	0x0040
        /*00f4*/ 	.byte	0x00, 0xf0, 0x11, 0x00


	//----- nvinfo : EIATTR_KPARAM_INFO
	.align		4
.L_38:
        /*00f8*/ 	.byte	0x04, 0x17
        /*00fa*/ 	.short	(.L_40 - .L_39)
.L_39:
        /*00fc*/ 	.word	0x00000000
        /*0100*/ 	.short	0x000a
        /*0102*/ 	.short	0x003c
        /*0104*/ 	.byte	0x00, 0xf0, 0x11, 0x00


	//----- nvinfo : EIATTR_KPARAM_INFO
	.align		4
.L_40:
        /*0108*/ 	.byte	0x04, 0x17
        /*010a*/ 	.short	(.L_42 - .L_41)
.L_41:
        /*010c*/ 	.word	0x00000000
        /*0110*/ 	.short	0x0009
        /*0112*/ 	.short	0x0038
        /*0114*/ 	.byte	0x00, 0xf0, 0x11, 0x00


	//----- nvinfo : EIATTR_KPARAM_INFO
	.align		4
.L_42:
        /*0118*/ 	.byte	0x04, 0x17
        /*011a*/ 	.short	(.L_44 - .L_43)
.L_43:
        /*011c*/ 	.word	0x00000000
        /*0120*/ 	.short	0x0008
        /*0122*/ 	.short	0x0034
        /*0124*/ 	.byte	0x00, 0xf0, 0x11, 0x00


	//----- nvinfo : EIATTR_KPARAM_INFO
	.align		4
.L_44:
        /*0128*/ 	.byte	0x04, 0x17
        /*012a*/ 	.short	(.L_46 - .L_45)
.L_45:
        /*012c*/ 	.word	0x00000000
        /*0130*/ 	.short	0x0007
        /*0132*/ 	.short	0x0030
        /*0134*/ 	.byte	0x00, 0xf0, 0x11, 0x00


	//----- nvinfo : EIATTR_KPARAM_INFO
	.align		4
.L_46:
        /*0138*/ 	.byte	0x04, 0x17
        /*013a*/ 	.short	(.L_48 - .L_47)
.L_47:
        /*013c*/ 	.word	0x00000000
        /*0140*/ 	.short	0x0006
        /*0142*/ 	.short	0x002c
        /*0144*/ 	.byte	0x00, 0xf0, 0x11, 0x00


	//----- nvinfo : EIATTR_KPARAM_INFO
	.align		4
.L_48:
        /*0148*/ 	.byte	0x04, 0x17
        /*014a*/ 	.short	(.L_50 - .L_49)
.L_49:
        /*014c*/ 	.word	0x00000000
        /*0150*/ 	.short	0x0005
        /*0152*/ 	.short	0x0028
        /*0154*/ 	.byte	0x00, 0xf0, 0x11, 0x00


	//----- nvinfo : EIATTR_KPARAM_INFO
	.align		4
.L_50:
        /*0158*/ 	.byte	0x04, 0x17
        /*015a*/ 	.short	(.L_52 - .L_51)
.L_51:
        /*015c*/ 	.word	0x00000000
        /*0160*/ 	.short	0x0004
        /*0162*/ 	.short	0x0020
        /*0164*/ 	.byte	0x00, 0xf4, 0x21, 0x00


	//----- nvinfo : EIATTR_KPARAM_INFO
	.align		4
.L_52:
        /*0168*/ 	.byte	0x04, 0x17
        /*016a*/ 	.short	(.L_54 - .L_53)
.L_53:
        /*016c*/ 	.word	0x00000000
        /*0170*/ 	.short	0x0003
        /*0172*/ 	.short	0x0018
        /*0174*/ 	.byte	0x00, 0xf4, 0x21, 0x00


	//----- nvinfo : EIATTR_KPARAM_INFO
	.align		4
.L_54:
        /*0178*/ 	.byte	0x04, 0x17
        /*017a*/ 	.short	(.L_56 - .L_55)
.L_55:
        /*017c*/ 	.word	0x00000000
        /*0180*/ 	.short	0x0002
        /*0182*/ 	.short	0x0010
        /*0184*/ 	.byte	0x00, 0xf4, 0x21, 0x00


	//----- nvinfo : EIATTR_KPARAM_INFO
	.align		4
.L_56:
        /*0188*/ 	.byte	0x04, 0x17
        /*018a*/ 	.short	(.L_58 - .L_57)
.L_57:
        /*018c*/ 	.word	0x00000000
        /*0190*/ 	.short	0x0001
        /*0192*/ 	.short	0x0008
        /*0194*/ 	.byte	0x00, 0xf4, 0x21, 0x00


	//----- nvinfo : EIATTR_KPARAM_INFO
	.align		4
.L_58:
        /*0198*/ 	.byte	0x04, 0x17
        /*019a*/ 	.short	(.L_60 - .L_59)
.L_59:
        /*019c*/ 	.word	0x00000000
        /*01a0*/ 	.short	0x0000
        /*01a2*/ 	.short	0x0000
        /*01a4*/ 	.byte	0x00, 0xf4, 0x21, 0x00


	//----- nvinfo : EIATTR_SPARSE_MMA_MASK
	.align		4
.L_60:
        /*01a8*/ 	.byte	0x03, 0x50
        /*01aa*/ 	.short	0x0000


	//----- nvinfo : EIATTR_MAXREG_COUNT
	.align		4
        /*01ac*/ 	.byte	0x03, 0x1b
        /*01ae*/ 	.short	0x00ff


	//----- nvinfo : EIATTR_NUM_BARRIERS
	.align		4
        /*01b0*/ 	.byte	0x02, 0x4c
        /*01b2*/ 	.byte	0x01
	.zero		1


	//----- nvinfo : EIATTR_COOP_GROUP_MASK_REGIDS
	.align		4
        /*01b4*/ 	.byte	0x04, 0x29
        /*01b6*/ 	.short	(.L_62 - .L_61)


	//   ....[0]....
.L_61:
        /*01b8*/ 	.word	0xffffffff


	//   ....[1]....
        /*01bc*/ 	.word	0xffffffff


	//   ....[2]....
        /*01c0*/ 	.word	0xffffffff


	//   ....[3]....
        /*01c4*/ 	.word	0xffffffff


	//   ....[4]....
        /*01c8*/ 	.word	0xffffffff


	//   ....[5]....
        /*01cc*/ 	.word	0xffffffff


	//   ....[6]....
        /*01d0*/ 	.word	0xffffffff


	//   ....[7]....
        /*01d4*/ 	.word	0xffffffff


	//   ....[8]....
        /*01d8*/ 	.word	0xffffffff


	//   ....[9]....
        /*01dc*/ 	.word	0xffffffff


	//   ....[10]....
        /*01e0*/ 	.word	0xffffffff


	//   ....[11]....
        /*01e4*/ 	.word	0xffffffff


	//   ....[12]....
        /*01e8*/ 	.word	0xffffffff


	//   ....[13]....
        /*01ec*/ 	.word	0xffffffff


	//   ....[14]....
        /*01f0*/ 	.word	0xffffffff


	//   ....[15]....
        /*01f4*/ 	.word	0xffffffff


	//   ....[16]....
        /*01f8*/ 	.word	0xffffffff


	//   ....[17]....
        /*01fc*/ 	.word	0xffffffff


	//   ....[18]....
        /*0200*/ 	.word	0xffffffff


	//   ....[19]....
        /*0204*/ 	.word	0xffffffff


	//   ....[20]....
        /*0208*/ 	.word	0xffffffff


	//   ....[21]....
        /*020c*/ 	.word	0xffffffff


	//----- nvinfo : EIATTR_COOP_GROUP_INSTR_OFFSETS
	.align		4
.L_62:
        /*0210*/ 	.byte	0x04, 0x28
        /*0212*/ 	.short	(.L_64 - .L_63)


	//   ....[0]....
.L_63:
        /*0214*/ 	.word	0x00002090


	//   ....[1]....
        /*0218*/ 	.word	0x000020a0


	//   ....[2]....
        /*021c*/ 	.word	0x000020b0


	//   ....[3]....
        /*0220*/ 	.word	0x000020c0


	//   ....[4]....
        /*0224*/ 	.word	0x00002110


	//   ....[5]....
        /*0228*/ 	.word	0x00002120


	//   ....[6]....
        /*022c*/ 	.word	0x00002130


	//   ....[7]....
        /*0230*/ 	.word	0x00002140


	//   ....[8]....
        /*0234*/ 	.word	0x00002270


	//   ....[9]....
        /*0238*/ 	.word	0x00002290


	//   ....[10]....
        /*023c*/ 	.word	0x000022b0


	//   ....[11]....
        /*0240*/ 	.word	0x00002730


	//   ....[12]....
        /*0244*/ 	.word	0x00002740


	//   ....[13]....
        /*0248*/ 	.word	0x00002750


	//   ....[14]....
        /*024c*/ 	.word	0x00002760


	//   ....[15]....
        /*0250*/ 	.word	0x000027b0


	//   ....[16]....
        /*0254*/ 	.word	0x000027c0


	//   ....[17]....
        /*0258*/ 	.word	0x000027d0


	//   ....[18]....
        /*025c*/ 	.word	0x000027e0


	//   ....[19]....
        /*0260*/ 	.word	0x000028a0


	//   ....[20]....
        /*0264*/ 	.word	0x000028c0


	//   ....[21]....
        /*0268*/ 	.word	0x000028e0


	//----- nvinfo : EIATTR_VRC_CTA_INIT_COUNT
	.align		4
.L_64:
        /*026c*/ 	.byte	0x02, 0x4a
	.zero		1
	.zero		1


	//----- nvinfo : EIATTR_EXIT_INSTR_OFFSETS
	.align		4
        /*0270*/ 	.byte	0x04, 0x1c
        /*0272*/ 	.short	(.L_66 - .L_65)


	//   ....[0]....
.L_65:
        /*0274*/ 	.word	0x00004450


	//   ....[1]....
        /*0278*/ 	.word	0x00004480


	//----- nvinfo : EIATTR_REQNTID
	.align		4
.L_66:
        /*027c*/ 	.byte	0x04, 0x10
        /*027e*/ 	.short	(.L_68 - .L_67)
.L_67:
        /*0280*/ 	.word	0x00000100
        /*0284*/ 	.word	0x00000001
        /*0288*/ 	.word	0x00000001


	//----- nvinfo : EIATTR_CBANK_PARAM_SIZE
	.align		4
.L_68:
        /*028c*/ 	.byte	0x03, 0x19
        /*028e*/ 	.short	0x0088


	//----- nvinfo : EIATTR_PARAM_CBANK
	.align		4
        /*0290*/ 	.byte	0x04, 0x0a
        /*0292*/ 	.short	(.L_70 - .L_69)
	.align		4
.L_69:
        /*0294*/ 	.word	index@(.nv.constant0.attn_fwd)
        /*0298*/ 	.short	0x0380
        /*029a*/ 	.short	0x0088


	//----- nvinfo : EIATTR_SW_WAR
	.align		4
.L_70:
        /*029c*/ 	.byte	0x04, 0x36
        /*029e*/ 	.short	(.L_72 - .L_71)
.L_71:
        /*02a0*/ 	.word	0x00000008
.L_72:


//--------------------- .nv.compat                --------------------------
	.section	.nv.compat,"",@"SHT_CUDA_COMPAT_INFO"
	.align	4
        /*0000*/ 	.byte	0x02, 0x02, 0x01, 0x00, 0x02, 0x05, 0x05, 0x00, 0x02, 0x03, 0x00, 0x00, 0x02, 0x06, 0x01, 0x00


//--------------------- .nv.callgraph             --------------------------
	.section	.nv.callgraph,"",@"SHT_CUDA_CALLGRAPH"
	.align	4
	.sectionentsize	8
	.align		4
        /*0000*/ 	.word	0x00000000
	.align		4
        /*0004*/ 	.word	0xffffffff
	.align		4
        /*0008*/ 	.word	0x00000000
	.align		4
        /*000c*/ 	.word	0xfffffffe
	.align		4
        /*0010*/ 	.word	0x00000000
	.align		4
        /*0014*/ 	.word	0xfffffffd
	.align		4
        /*0018*/ 	.word	0x00000000
	.align		4
        /*001c*/ 	.word	0xfffffffc


//--------------------- .nv.constant4             --------------------------
	.section	.nv.constant4,"a",@progbits
	.align	8
	.align		8
.nv.constant4:
        /*0000*/ 	.dword	_$_str


//--------------------- .text.attn_fwd            --------------------------
	.section	.text.attn_fwd,"ax",@progbits
	.align	128
        .global         attn_fwd
        .type           attn_fwd,@function
        .size           attn_fwd,(.L_x_3 - attn_fwd)
        .other          attn_fwd,@"STO_CUDA_ENTRY STV_DEFAULT"
attn_fwd:
.text.attn_fwd:
[----:B------:R-:W0:Y:S01]  /*0000*/  LDC R1, c[0x0][0x37c] ;  /* 0x0000df00ff017b82 */ /* 0x000e220000000800 */
[----:B------:R-:W1:Y:S07]  /*0010*/  S2R R0, SR_TID.X ;  /* 0x0000000000007919 */ /* 0x000e6e0000002100 */
[----:B------:R-:W2:Y:S01]  /*0020*/  S2UR UR7, SR_CTAID.Y ;  /* 0x00000000000779c3 */ /* 0x000ea20000002600 */
[----:B------:R-:W2:Y:S01]  /*0030*/  LDCU.64 UR4, c[0x0][0x3b0] ;  /* 0x00007600ff0477ac */ /* 0x000ea20008000a00 */
[----:B------:R-:W3:Y:S01]  /*0040*/  S2R R3, SR_CTAID.X ;  /* 0x0000000000037919 */ /* 0x000ee20000002500 */
[----:B------:R-:W4:Y:S05]  /*0050*/  LDCU.64 UR10, c[0x0][0x358] ;  /* 0x00006b00ff0a77ac */ /* 0x000f2a0008000a00 */
[----:B------:R-:W5:Y:S08]  /*0060*/  LDC R14, c[0x0][0x3b8] ;  /* 0x0000ee00ff0e7b82 */ /* 0x000f700000000800 */
[----:B------:R-:W0:Y:S01]  /*0070*/  LDC.64 R24, c[0x0][0x380] ;  /* 0x0000e000ff187b82 */ /* 0x000e220000000a00 */
[----:B--2---:R-:W-:-:S04]  /*0080*/  UIMAD UR4, UR7, UR4, URZ ;  /* 0x00000004070472a4 */ /* 0x004fc8000f8e02ff */
[----:B------:R-:W-:Y:S01]  /*0090*/  USHF.L.U32 UR6, UR4, 0x1, URZ ;  /* 0x0000000104067899 */ /* 0x000fe200080006ff */
[----:B-1----:R-:W-:Y:S02]  /*00a0*/  LOP3.LUT R2, R0, 0x1f, RZ, 0xc0, !PT ;  /* 0x0000001f00027812 */ /* 0x002fe400078ec0ff */
[----:B------:R-:W-:-:S03]  /*00b0*/  SHF.R.U32.HI R4, RZ, 0x5, R0 ;  /* 0x00000005ff047819 */ /* 0x000fc60000011600 */
[----:B---3--:R-:W-:Y:S01]  /*00c0*/  IMAD R2, R3, 0x20, R2 ;  /* 0x0000002003027824 */ /* 0x008fe200078e0202 */
[----:B------:R-:W-:-:S03]  /*00d0*/  SGXT.U32 R4, R4, 0x3 ;  /* 0x000000030404781a */ /* 0x000fc60000000000 */
[----:B------:R-:W-:Y:S01]  /*00e0*/  IMAD R3, R2, UR5, RZ ;  /* 0x0000000502037c24 */ /* 0x000fe2000f8e02ff */
[----:B------:R-:W-:Y:S01]  /*00f0*/  UIMAD.WIDE UR4, UR4, 0x2, URZ ;  /* 0x00000002040478a5 */ /* 0x000fe2000f8e02ff */
[----:B-----5:R-:W-:Y:S02]  /*0100*/  IMAD R7, R4, R14, RZ ;  /* 0x0000000e04077224 */ /* 0x020fe400078e02ff */
[C---:B------:R-:W-:Y:S02]  /*0110*/  IMAD.SHL.U32 R5, R3.reuse, 0x2, RZ ;  /* 0x0000000203057824 */ /* 0x040fe400078e00ff */
[----:B------:R-:W-:-:S03]  /*0120*/  IMAD.HI R4, R3, 0x2, RZ ;  /* 0x0000000203047827 */ /* 0x000fc600078e02ff */
[----:B0-----:R-:W-:Y:S01]  /*0130*/  IADD3 R24, P0, P1, R5, UR6, R24 ;  /* 0x0000000605187c10 */ /* 0x001fe2000f91e018 */
[----:B------:R-:W-:-:S03]  /*0140*/  IMAD R3, R14, 0x8, R7 ;  /* 0x000000080e037824 */ /* 0x000fc600078e0207 */
[----:B------:R-:W-:Y:S02]  /*0150*/  IADD3.X R26, PT, PT, R4, UR5, R25, P0, P1 ;  /* 0x00000005041a7c10 */ /* 0x000fe400087e2419 */
[C---:B------:R-:W-:Y:S02]  /*0160*/  LEA R9, R14.reuse, R3, 0x3 ;  /* 0x000000030e097211 */ /* 0x040fe400078e18ff */
[-C--:B------:R-:W-:Y:S02]  /*0170*/  LEA R4, P0, R7, R24.reuse, 0x1 ;  /* 0x0000001807047211 */ /* 0x080fe400078008ff */
[----:B------:R-:W-:Y:S01]  /*0180*/  LEA R6, P1, R3, R24, 0x1 ;  /* 0x0000001803067211 */ /* 0x000fe200078208ff */
[----:B------:R-:W-:Y:S01]  /*0190*/  IMAD R11, R14, 0x8, R9 ;  /* 0x000000080e0b7824 */ /* 0x000fe200078e0209 */
[----:B------:R-:W-:Y:S02]  /*01a0*/  LEA.HI.X.SX32 R5, R7, R26, 0x1, P0 ;  /* 0x0000001a07057211 */ /* 0x000fe400000f0eff */
[----:B------:R-:W-:-:S02]  /*01b0*/  LEA R8, P0, R9, R24, 0x1 ;  /* 0x0000001809087211 */ /* 0x000fc400078008ff */
[-C--:B------:R-:W-:Y:S01]  /*01c0*/  LEA.HI.X.SX32 R7, R3, R26.reuse, 0x1, P1 ;  /* 0x0000001a03077211 */ /* 0x080fe200008f0eff */
[C---:B------:R-:W-:Y:S01]  /*01d0*/  IMAD R3, R14.reuse, 0x8, R11 ;  /* 0x000000080e037824 */ /* 0x040fe200078e020b */
[----:B------:R-:W-:Y:S01]  /*01e0*/  LEA.HI.X.SX32 R9, R9, R26, 0x1, P0 ;  /* 0x0000001a09097211 */ /* 0x000fe200000f0eff */
[----:B----4-:R0:W2:Y:S01]  /*01f0*/  LDG.E.U16 R18, desc[UR10][R4.64] ;  /* 0x0000000a04127981 */ /* 0x0100a2000c1e1500 */
[C---:B------:R-:W-:Y:S01]  /*0200*/  LEA R10, P0, R11.reuse, R24, 0x1 ;  /* 0x000000180b0a7211 */ /* 0x040fe200078008ff */
[C---:B------:R-:W-:Y:S02]  /*0210*/  IMAD R15, R14.reuse, 0x8, R3 ;  /* 0x000000080e0f7824 */ /* 0x040fe400078e0203 */
[----:B------:R1:W3:Y:S01]  /*0220*/  LDG.E.U16 R20, desc[UR10][R6.64] ;  /* 0x0000000a06147981 */ /* 0x0002e2000c1e1500 */
[----:B------:R-:W-:Y:S02]  /*0230*/  LEA.HI.X.SX32 R11, R11, R26, 0x1, P0 ;  /* 0x0000001a0b0b7211 */ /* 0x000fe400000f0eff */
[----:B------:R-:W-:Y:S01]  /*0240*/  LEA R12, P0, R3, R24, 0x1 ;  /* 0x00000018030c7211 */ /* 0x000fe200078008ff */
[----:B------:R4:W5:Y:S01]  /*0250*/  LDG.E.U16 R22, desc[UR10][R8.64] ;  /* 0x0000000a08167981 */ /* 0x000962000c1e1500 */
[----:B------:R-:W-:-:S02]  /*0260*/  LEA R16, R14, R15, 0x3 ;  /* 0x0000000f0e107211 */ /* 0x000fc400078e18ff */
[----:B------:R-:W-:Y:S01]  /*0270*/  LEA.HI.X.SX32 R13, R3, R26, 0x1, P0 ;  /* 0x0000001a030d7211 */ /* 0x000fe200000f0eff */
[----:B------:R4:W5:Y:S01]  /*0280*/  LDG.E.U16 R10, desc[UR10][R10.64] ;  /* 0x0000000a0a0a7981 */ /* 0x000962000c1e1500 */
[CC--:B0-----:R-:W-:Y:S01]  /*0290*/  LEA R4, P0, R15.reuse, R24.reuse, 0x1 ;  /* 0x000000180f047211 */ /* 0x0c1fe200078008ff */
[----:B------:R-:W-:Y:S01]  /*02a0*/  IMAD R3, R14, 0x8, R16 ;  /* 0x000000080e037824 */ /* 0x000fe200078e0210 */
[C---:B------:R-:W-:Y:S01]  /*02b0*/  LEA R14, P1, R16.reuse, R24, 0x1 ;  /* 0x00000018100e7211 */ /* 0x040fe200078208ff */
[----:B------:R-:W5:Y:S01]  /*02c0*/  LDG.E.U16 R12, desc[UR10][R12.64] ;  /* 0x0000000a0c0c7981 */ /* 0x000f62000c1e1500 */
[----:B------:R-:W-:Y:S02]  /*02d0*/  LEA.HI.X.SX32 R5, R15, R26, 0x1, P0 ;  /* 0x0000001a0f057211 */ /* 0x000fe400000f0eff */
[----:B-1----:R-:W-:Y:S02]  /*02e0*/  LEA R6, P0, R3, R24, 0x1 ;  /* 0x0000001803067211 */ /* 0x002fe400078008ff */
[----:B------:R-:W-:-:S02]  /*02f0*/  LEA.HI.X.SX32 R15, R16, R26, 0x1, P1 ;  /* 0x0000001a100f7211 */ /* 0x000fc400008f0eff */
[----:B------:R-:W-:Y:S01]  /*0300*/  LEA.HI.X.SX32 R7, R3, R26, 0x1, P0 ;  /* 0x0000001a03077211 */ /* 0x000fe200000f0eff */
[----:B------:R0:W5:Y:S04]  /*0310*/  LDG.E.U16 R16, desc[UR10][R4.64] ;  /* 0x0000000a04107981 */ /* 0x000168000c1e1500 */
[----:B------:R-:W5:Y:S04]  /*0320*/  LDG.E.U16 R14, desc[UR10][R14.64] ;  /* 0x0000000a0e0e7981 */ /* 0x000f68000c1e1500 */
[----:B------:R1:W5:Y:S01]  /*0330*/  LDG.E.U16 R24, desc[UR10][R6.64] ;  /* 0x0000000a06187981 */ /* 0x000362000c1e1500 */
[----:B------:R-:W1:Y:S01]  /*0340*/  S2UR UR6, SR_CgaCtaId ;  /* 0x00000000000679c3 */ /* 0x000e620000008800 */
[----:B------:R-:W-:Y:S01]  /*0350*/  UMOV UR4, 0x400 ;  /* 0x0000040000047882 */ /* 0x000fe20000000000 */
[C---:B----4-:R-:W-:Y:S01]  /*0360*/  LOP3.LUT R8, R0.reuse, 0xc0, RZ, 0xc0, !PT ;  /* 0x000000c000087812 */ /* 0x050fe200078ec0ff */
[----:B------:R-:W-:Y:S01]  /*0370*/  IMAD.SHL.U32 R19, R0, 0x2, RZ ;  /* 0x0000000200137824 */ /* 0x000fe200078e00ff */
[----:B------:R-:W-:-:S02]  /*0380*/  SHF.R.U32.HI R11, RZ, 0x4, R0 ;  /* 0x00000004ff0b7819 */ /* 0x000fc40000011600 */
[C---:B0-----:R-:W-:Y:S02]  /*0390*/  LOP3.LUT R5, R0.reuse, 0x3f, RZ, 0xc0, !PT ;  /* 0x0000003f00057812 */ /* 0x041fe400078ec0ff */
[----:B------:R-:W-:Y:S02]  /*03a0*/  LOP3.LUT R4, R0, 0x18, RZ, 0xc0, !PT ;  /* 0x0000001800047812 */ /* 0x000fe400078ec0ff */
[----:B-1----:R-:W-:Y:S02]  /*03b0*/  SHF.R.U32.HI R6, RZ, 0x2, R8 ;  /* 0x00000002ff067819 */ /* 0x002fe40000011608 */
[----:B------:R-:W-:Y:S02]  /*03c0*/  LOP3.LUT R26, R11, 0x2, RZ, 0xc0, !PT ;  /* 0x000000020b1a7812 */ /* 0x000fe400078ec0ff */
[----:B------:R-:W-:Y:S02]  /*03d0*/  LEA R11, R4, R5, 0x5 ;  /* 0x00000005040b7211 */ /* 0x000fe400078e28ff */
[----:B------:R-:W-:Y:S01]  /*03e0*/  LOP3.LUT R5, R6, 0x1fe, R19, 0x78, !PT ;  /* 0x000001fe06057812 */ /* 0x000fe200078e7813 */
[----:B------:R-:W-:Y:S01]  /*03f0*/  ULEA UR6, UR6, UR4, 0x18 ;  /* 0x0000000406067291 */ /* 0x000fe2000f8ec0ff */
[----:B------:R-:W0:Y:S01]  /*0400*/  LDCU UR4, c[0x0][0x3f0] ;  /* 0x00007e00ff0477ac */ /* 0x000e220008000800 */
[----:B------:R-:W-:-:S05]  /*0410*/  IMAD.SHL.U32 R9, R0, 0x20, RZ ;  /* 0x0000002000097824 */ /* 0x000fca00078e00ff */
[----:B------:R-:W-:Y:S02]  /*0420*/  LOP3.LUT R9, R9, 0x60, RZ, 0xc0, !PT ;  /* 0x0000006009097812 */ /* 0x000fe400078ec0ff */
[----:B------:R-:W-:-:S03]  /*0430*/  LOP3.LUT R3, R0, 0x1c, RZ, 0xc0, !PT ;  /* 0x0000001c00037812 */ /* 0x000fc600078ec0ff */
[----:B------:R-:W-:Y:S01]  /*0440*/  IMAD R9, R8, 0x4, R9 ;  /* 0x0000000408097824 */ /* 0x000fe200078e0209 */
[----:B------:R-:W-:Y:S01]  /*0450*/  SHF.R.U32.HI R7, RZ, 0x1, R8 ;  /* 0x00000001ff077819 */ /* 0x000fe20000011608 */
[----:B------:R-:W-:Y:S01]  /*0460*/  IMAD.SHL.U32 R8, R11, 0x4, RZ ;  /* 0x000000040b087824 */ /* 0x000fe200078e00ff */
[----:B0-----:R-:W-:Y:S02]  /*0470*/  UISETP.GE.AND UP0, UPT, UR4, 0x1, UPT ;  /* 0x000000010400788c */ /* 0x001fe4000bf06270 */
[----:B------:R-:W-:Y:S02]  /*0480*/  IADD3 R6, PT, PT, R3, R9, R26 ;  /* 0x0000000903067210 */ /* 0x000fe40007ffe01a */
[----:B------:R-:W-:Y:S01]  /*0490*/  LOP3.LUT R9, R0, 0xff, RZ, 0xc0, !PT ;  /* 0x000000ff00097812 */ /* 0x000fe200078ec0ff */
[----:B------:R-:W-:Y:S01]  /*04a0*/  IMAD.MOV.U32 R27, RZ, RZ, -0x800000 ;  /* 0xff800000ff1b7424 */ /* 0x000fe200078e00ff */
[----:B------:R-:W-:Y:S01]  /*04b0*/  LOP3.LUT R7, R8, R7, RZ, 0x3c, !PT ;  /* 0x0000000708077212 */ /* 0x000fe200078e3cff */
[----:B------:R-:W-:Y:S01]  /*04c0*/  IMAD.MOV.U32 R113, RZ, RZ, -0x800000 ;  /* 0xff800000ff717424 */ /* 0x000fe200078e00ff */
[----:B------:R-:W-:Y:S01]  /*04d0*/  MOV R112, 0xff800000 ;  /* 0xff80000000707802 */ /* 0x000fe20000000f00 */
[----:B------:R-:W-:Y:S01]  /*04e0*/  IMAD.MOV.U32 R114, RZ, RZ, -0x800000 ;  /* 0xff800000ff727424 */ /* 0x000fe200078e00ff */
[----:B------:R-:W-:Y:S01]  /*04f0*/  MOV R219, 0x3f800000 ;  /* 0x3f80000000db7802 */ /* 0x000fe20000000f00 */
[----:B------:R-:W-:Y:S01]  /*0500*/  IMAD.MOV.U32 R218, RZ, RZ, 0x3f800000 ;  /* 0x3f800000ffda7424 */ /* 0x000fe200078e00ff */
[----:B------:R-:W-:Y:S01]  /*0510*/  CS2R R88, SRZ ;  /* 0x0000000000587805 */ /* 0x000fe2000001ff00 */
[----:B------:R-:W-:Y:S01]  /*0520*/  IMAD.MOV.U32 R216, RZ, RZ, 0x3f800000 ;  /* 0x3f800000ffd87424 */ /* 0x000fe200078e00ff */
[----:B------:R-:W-:Y:S01]  /*0530*/  CS2R R90, SRZ ;  /* 0x00000000005a7805 */ /* 0x000fe2000001ff00 */
[----:B------:R-:W-:Y:S01]  /*0540*/  IMAD.MOV.U32 R217, RZ, RZ, 0x3f800000 ;  /* 0x3f800000ffd97424 */ /* 0x000fe200078e00ff */
[----:B------:R-:W-:-:S02]  /*0550*/  ISETP.GE.U32.AND P0, PT, R9, 0x20, PT ;  /* 0x000000200900780c */ /* 0x000fc40003f06070 */
[----:B------:R-:W-:Y:S02]  /*0560*/  CS2R R80, SRZ ;  /* 0x0000000000507805 */ /* 0x000fe4000001ff00 */
[----:B------:R-:W-:Y:S02]  /*0570*/  CS2R R82, SRZ ;  /* 0x0000000000527805 */ /* 0x000fe4000001ff00 */
[----:B------:R-:W-:Y:S01]  /*0580*/  LOP3.LUT R8, R0, 0x3f, RZ, 0xc0, !PT ;  /* 0x0000003f00087812 */ /* 0x000fe200078ec0ff */
[----:B--2---:R0:W-:Y:S04]  /*0590*/  STS.U16 [R5+UR6+0x6000], R18 ;  /* 0x0060001205007988 */ /* 0x0041e80008000406 */
[----:B---3--:R0:W-:Y:S04]  /*05a0*/  STS.U16 [R5+UR6+0x6200], R20 ;  /* 0x0062001405007988 */ /* 0x0081e80008000406 */
[----:B-----5:R0:W-:Y:S04]  /*05b0*/  STS.U16 [R5+UR6+0x6400], R22 ;  /* 0x0064001605007988 */ /* 0x0201e80008000406 */
[----:B------:R0:W-:Y:S04]  /*05c0*/  STS.U16 [R5+UR6+0x6600], R10 ;  /* 0x0066000a05007988 */ /* 0x0001e80008000406 */
[----:B------:R0:W-:Y:S04]  /*05d0*/  STS.U16 [R5+UR6+0x6800], R12 ;  /* 0x0068000c05007988 */ /* 0x0001e80008000406 */
[----:B------:R0:W-:Y:S04]  /*05e0*/  STS.U16 [R5+UR6+0x6a00], R16 ;  /* 0x006a001005007988 */ /* 0x0001e80008000406 */
[----:B------:R0:W-:Y:S04]  /*05f0*/  STS.U16 [R5+UR6+0x6c00], R14 ;  /* 0x006c000e05007988 */ /* 0x0001e80008000406 */
[----:B------:R0:W-:Y:S01]  /*0600*/  STS.U16 [R5+UR6+0x6e00], R24 ;  /* 0x006e001805007988 */ /* 0x0001e20008000406 */
[----:B------:R-:W-:Y:S05]  /*0610*/  BRA.U !UP0, `(.L_x_0) ;  /* 0x0000002d08947547 */ /* 0x000fea000b800000 */
[----:B------:R-:W1:Y:S01]  /*0620*/  LDC.64 R74, c[0x0][0x3c0] ;  /* 0x0000f000ff4a7b82 */ /* 0x000e620000000a00 */
[----:B0-----:R-:W-:Y:S01]  /*0630*/  SHF.R.U32.HI R10, RZ, 0x6, R0 ;  /* 0x00000006ff0a7819 */ /* 0x001fe20000011600 */
[----:B------:R-:W0:Y:S01]  /*0640*/  LDCU.64 UR4, c[0x0][0x3d0] ;  /* 0x00007a00ff0477ac */ /* 0x000e220008000a00 */
[----:B------:R-:W-:Y:S01]  /*0650*/  LOP3.LUT R13, R0, 0x7, RZ, 0xc0, !PT ;  /* 0x00000007000d7812 */ /* 0x000fe200078ec0ff */
[----:B------:R-:W-:Y:S01]  /*0660*/  IMAD.MOV.U32 R164, RZ, RZ, -0x800000 ;  /* 0xff800000ffa47424 */ /* 0x000fe200078e00ff */
[----:B------:R-:W-:Y:S01]  /*0670*/  SGXT.U32 R10, R10, 0x2 ;  /* 0x000000020a0a781a */ /* 0x000fe20000000000 */
[----:B------:R-:W2:Y:S01]  /*0680*/  LDCU UR8, c[0x0][0x3c8] ;  /* 0x00007900ff0877ac */ /* 0x000ea20008000800 */
[C---:B------:R-:W-:Y:S01]  /*0690*/  LOP3.LUT R12, R0.reuse, 0xe0, RZ, 0xc0, !PT ;  /* 0x000000e0000c7812 */ /* 0x040fe200078ec0ff */
[----:B------:R-:W3:Y:S01]  /*06a0*/  LDC R71, c[0x0][0x3d8] ;  /* 0x0000f600ff477b82 */ /* 0x000ee20000000800 */
[C---:B------:R-:W-:Y:S01]  /*06b0*/  SHF.L.U32 R18, R13.reuse, 0x4, RZ ;  /* 0x000000040d127819 */ /* 0x040fe200000006ff */
[----:B------:R-:W4:Y:S01]  /*06c0*/  LDCU.64 UR12, c[0x0][0x388] ;  /* 0x00007100ff0c77ac */ /* 0x000f220008000a00 */
[C---:B------:R-:W-:Y:S01]  /*06d0*/  LOP3.LUT P1, RZ, R0.reuse, 0x80, RZ, 0xc0, !PT ;  /* 0x0000008000ff7812 */ /* 0x040fe2000782c0ff */
[----:B------:R-:W-:Y:S01]  /*06e0*/  IMAD R14, R13, 0x4, R12 ;  /* 0x000000040d0e7824 */ /* 0x000fe200078e020c */
[----:B------:R-:W-:Y:S01]  /*06f0*/  LOP3.LUT R15, R0, 0x7f, RZ, 0xc0, !PT ;  /* 0x0000007f000f7812 */ /* 0x000fe200078ec0ff */
[----:B------:R-:W-:Y:S01]  /*0700*/  IMAD.MOV.U32 R165, RZ, RZ, -0x800000 ;  /* 0xff800000ffa57424 */ /* 0x000fe200078e00ff */
[----:B------:R-:W-:Y:S01]  /*0710*/  LOP3.LUT R11, R18, 0x30, R19, 0x78, !PT ;  /* 0x00000030120b7812 */ /* 0x000fe200078e7813 */
[----:B------:R-:W5:Y:S01]  /*0720*/  LDC.64 R78, c[0x0][0x390] ;  /* 0x0000e400ff4e7b82 */ /* 0x000f620000000a00 */
[----:B------:R-:W-:Y:S01]  /*0730*/  SEL R17, RZ, 0x110, !P1 ;  /* 0x00000110ff117807 */ /* 0x000fe20004800000 */
[----:B------:R-:W-:Y:S01]  /*0740*/  IMAD.MOV.U32 R159, RZ, RZ, -0x800000 ;  /* 0xff800000ff9f7424 */ /* 0x000fe200078e00ff */
[----:B------:R-:W-:Y:S01]  /*0750*/  LEA R11, R14, R11, 0x5 ;  /* 0x0000000b0e0b7211 */ /* 0x000fe200078e28ff */
[C---:B------:R-:W-:Y:S01]  /*0760*/  IMAD.SHL.U32 R14, R0.reuse, 0x8, RZ ;  /* 0x00000008000e7824 */ /* 0x040fe200078e00ff */
[----:B------:R-:W-:Y:S01]  /*0770*/  LOP3.LUT R16, R0, 0x10, RZ, 0xc0, !PT ;  /* 0x0000001000107812 */ /* 0x000fe200078ec0ff */
[----:B0-----:R-:W-:Y:S01]  /*0780*/  UIMAD UR4, UR7, UR4, URZ ;  /* 0x00000004070472a4 */ /* 0x001fe2000f8e02ff */
[----:B------:R-:W-:Y:S01]  /*0790*/  MOV R158, 0xff800000 ;  /* 0xff800000009e7802 */ /* 0x000fe20000000f00 */
[----:B-1----:R-:W-:Y:S01]  /*07a0*/  IMAD R20, R10, R75, RZ ;  /* 0x0000004b0a147224 */ /* 0x002fe200078e02ff */
[----:B------:R-:W-:Y:S01]  /*07b0*/  SHF.L.U32 R10, R15, 0x1, RZ ;  /* 0x000000010f0a7819 */ /* 0x000fe200000006ff */
[----:B------:R-:W-:Y:S01]  /*07c0*/  IMAD.MOV.U32 R218, RZ, RZ, 0x3f800000 ;  /* 0x3f800000ffda7424 */ /* 0x000fe200078e00ff */
[----:B------:R-:W-:Y:S01]  /*07d0*/  LOP3.LUT R14, R14, 0x30, RZ, 0xc0, !PT ;  /* 0x000000300e0e7812 */ /* 0x000fe200078ec0ff */
[----:B------:R-:W-:Y:S01]  /*07e0*/  IMAD R22, R75, 0x4, R20 ;  /* 0x000000044b167824 */ /* 0x000fe200078e0214 */
[----:B------:R-:W-:Y:S01]  /*07f0*/  LOP3.LUT R10, R17, R10, RZ, 0x3c, !PT ;  /* 0x0000000a110a7212 */ /* 0x000fe200078e3cff */
[----:B------:R-:W-:Y:S01]  /*0800*/  IMAD.MOV.U32 R216, RZ, RZ, 0x3f800000 ;  /* 0x3f800000ffd87424 */ /* 0x000fe200078e00ff */
[----:B------:R-:W-:Y:S01]  /*0810*/  SHF.L.U32 R17, R0, 0x8, RZ ;  /* 0x0000000800117819 */ /* 0x000fe200000006ff */
[----:B------:R-:W-:Y:S01]  /*0820*/  IMAD R14, R13, 0x40, R14 ;  /* 0x000000400d0e7824 */ /* 0x000fe200078e020e */
[C---:B------:R-:W-:Y:S01]  /*0830*/  LEA R24, R75.reuse, R22, 0x2 ;  /* 0x000000164b187211 */ /* 0x040fe200078e10ff */
[----:B------:R-:W-:Y:S01]  /*0840*/  IMAD.MOV.U32 R217, RZ, RZ, 0x3f800000 ;  /* 0x3f800000ffd97424 */ /* 0x000fe200078e00ff */
[----:B------:R-:W-:Y:S01]  /*0850*/  LOP3.LUT R17, R18, 0xf00, R17, 0xf8, !PT ;  /* 0x00000f0012117812 */ /* 0x000fe200078ef811 */
[----:B------:R-:W-:Y:S01]  /*0860*/  IMAD R18, R12, 0x40, R18 ;  /* 0x000000400c127824 */ /* 0x000fe200078e0212 */
[----:B------:R-:W-:Y:S01]  /*0870*/  SHF.R.U32.HI R12, RZ, 0x1, R12 ;  /* 0x00000001ff0c7819 */ /* 0x000fe2000001160c */
[----:B------:R-:W-:Y:S01]  /*0880*/  IMAD R26, R75, 0x4, R24 ;  /* 0x000000044b1a7824 */ /* 0x000fe200078e0218 */
[----:B------:R-:W-:-:S02]  /*0890*/  LOP3.LUT R21, R14, 0x10, R19, 0x78, !PT ;  /* 0x000000100e157812 */ /* 0x000fc400078e7813 */
[----:B------:R-:W-:Y:S02]  /*08a0*/  CS2R R88, SRZ ;  /* 0x0000000000587805 */ /* 0x000fe4000001ff00 */
[----:B------:R-:W-:Y:S01]  /*08b0*/  LOP3.LUT R18, R18, 0x30, R19, 0x78, !PT ;  /* 0x0000003012127812 */ /* 0x000fe200078e7813 */
[----:B------:R-:W-:Y:S01]  /*08c0*/  IMAD R28, R75, 0x4, R26 ;  /* 0x000000044b1c7824 */ /* 0x000fe200078e021a */
[----:B------:R-:W-:Y:S02]  /*08d0*/  LOP3.LUT R14, R17, R12, RZ, 0x3c, !PT ;  /* 0x0000000c110e7212 */ /* 0x000fe400078e3cff */
[----:B------:R-:W-:Y:S02]  /*08e0*/  CS2R R90, SRZ ;  /* 0x00000000005a7805 */ /* 0x000fe4000001ff00 */
[C---:B------:R-:W-:Y:S01]  /*08f0*/  LEA R19, R16.reuse, UR6, 0x3 ;  /* 0x0000000610137c11 */ /* 0x040fe2000f8e18ff */
[----:B------:R-:W-:Y:S01]  /*0900*/  IMAD R30, R75, 0x4, R28 ;  /* 0x000000044b1e7824 */ /* 0x000fe200078e021c */
[----:B------:R-:W-:Y:S01]  /*0910*/  MOV R219, 0x3f800000 ;  /* 0x3f80000000db7802 */ /* 0x000fe20000000f00 */
[----:B------:R-:W-:Y:S01]  /*0920*/  IMAD R12, R13, 0x100, R18 ;  /* 0x000001000d0c7824 */ /* 0x000fe200078e0212 */
[----:B------:R-:W-:Y:S01]  /*0930*/  SHF.R.U32.HI R18, RZ, 0x7, R0 ;  /* 0x00000007ff127819 */ /* 0x000fe20000011600 */
[----:B------:R-:W-:Y:S01]  /*0940*/  IMAD R13, R16, 0x20, R21 ;  /* 0x00000020100d7824 */ /* 0x000fe200078e0215 */
[----:B------:R-:W-:Y:S01]  /*0950*/  LEA R32, R75, R30, 0x2 ;  /* 0x0000001e4b207211 */ /* 0x000fe200078e10ff */
[----:B------:R-:W-:Y:S01]  /*0960*/  IMAD R21, R15, UR5, RZ ;  /* 0x000000050f157c24 */ /* 0x000fe2000f8e02ff */
[----:B------:R-:W-:Y:S01]  /*0970*/  SGXT.U32 R15, R18, 0x1 ;  /* 0x00000001120f781a */ /* 0x000fe20000000000 */
[----:B--2---:R-:W-:Y:S01]  /*0980*/  IMAD R16, R8, UR8, RZ ;  /* 0x0000000808107c24 */ /* 0x004fe2000f8e02ff */
[----:B------:R-:W-:Y:S01]  /*0990*/  USHF.L.U32 UR5, UR4, 0x1, URZ ;  /* 0x0000000104057899 */ /* 0x000fe200080006ff */
[C---:B------:R-:W-:Y:S01]  /*09a0*/  IMAD R34, R75.reuse, 0x4, R32 ;  /* 0x000000044b227824 */ /* 0x040fe200078e0220 */
[----:B------:R-:W-:Y:S01]  /*09b0*/  CS2R R80, SRZ ;  /* 0x0000000000507805 */ /* 0x000fe2000001ff00 */
[----:B------:R-:W-:Y:S01]  /*09c0*/  IMAD R8, R74, UR7, RZ ;  /* 0x000000074a087c24 */ /* 0x000fe2000f8e02ff */
[----:B------:R-:W-:Y:S01]  /*09d0*/  CS2R R82, SRZ ;  /* 0x0000000000527805 */ /* 0x000fe2000001ff00 */
[----:B------:R-:W-:Y:S01]  /*09e0*/  IMAD R36, R75, 0x4, R34 ;  /* 0x000000044b247824 */ /* 0x000fe200078e0222 */
[----:B------:R-:W0:Y:S01]  /*09f0*/  LDCU UR9, c[0x0][0x3a8] ;  /* 0x00007500ff0977ac */ /* 0x000e220008000800 */
[----:B---3--:R-:W-:-:S02]  /*0a00*/  IMAD R23, R15, R71, RZ ;  /* 0x000000470f177224 */ /* 0x008fc400078e02ff */
[----:B------:R-:W-:Y:S02]  /*0a10*/  IMAD R38, R75, 0x4, R36 ;  /* 0x000000044b267824 */ /* 0x000fe400078e0224 */
[----:B------:R-:W-:Y:S01]  /*0a20*/  IMAD.SHL.U32 R18, R16, 0x2, RZ ;  /* 0x0000000210127824 */ /* 0x000fe200078e00ff */
[----:B------:R-:W-:Y:S01]  /*0a30*/  LEA R25, R71, R23, 0x1 ;  /* 0x0000001747197211 */ /* 0x000fe200078e08ff */
[----:B------:R-:W-:Y:S01]  /*0a40*/  IMAD.SHL.U32 R15, R8, 0x2, RZ ;  /* 0x00000002080f7824 */ /* 0x000fe200078e00ff */
[----:B------:R-:W-:Y:S01]  /*0a50*/  LEA R40, R75, R38, 0x2 ;  /* 0x000000264b287211 */ /* 0x000fe200078e10ff */
[----:B------:R-:W-:Y:S01]  /*0a60*/  IMAD.IADD R14, R14, 0x1, R19 ;  /* 0x000000010e0e7824 */ /* 0x000fe200078e0213 */
[----:B------:R-:W-:Y:S01]  /*0a70*/  LEA R27, R71, R25, 0x1 ;  /* 0x00000019471b7211 */ /* 0x000fe200078e08ff */
[----:B------:R-:W-:Y:S01]  /*0a80*/  IMAD.HI R19, R16, 0x2, RZ ;  /* 0x0000000210137827 */ /* 0x000fe200078e02ff */
[----:B----4-:R-:W-:Y:S01]  /*0a90*/  IADD3 R149, P1, P2, R18, UR12, R15 ;  /* 0x0000000c12957c10 */ /* 0x010fe2000fa3e00f */
[----:B------:R-:W1:Y:S02]  /*0aa0*/  LDCU UR12, c[0x0][0x3f0] ;  /* 0x00007e00ff0c77ac */ /* 0x000e640008000800 */
[----:B------:R-:W-:Y:S01]  /*0ab0*/  IMAD R42, R75, 0x4, R40 ;  /* 0x000000044b2a7824 */ /* 0x000fe200078e0228 */
[-C--:B------:R-:W-:Y:S01]  /*0ac0*/  LEA R214, P3, R20, R149.reuse, 0x1 ;  /* 0x0000009514d67211 */ /* 0x080fe200078608ff */
[----:B------:R-:W-:Y:S01]  /*0ad0*/  IMAD.HI R8, R8, 0x2, RZ ;  /* 0x0000000208087827 */ /* 0x000fe200078e02ff */
[----:B------:R-:W-:-:S02]  /*0ae0*/  LEA R212, P4, R22, R149, 0x1 ;  /* 0x0000009516d47211 */ /* 0x000fc400078808ff */
[----:B------:R-:W-:Y:S01]  /*0af0*/  LEA R210, P5, R24, R149, 0x1 ;  /* 0x0000009518d27211 */ /* 0x000fe200078a08ff */
[----:B------:R-:W-:Y:S01]  /*0b00*/  IMAD R44, R75, 0x4, R42 ;  /* 0x000000044b2c7824 */ /* 0x000fe200078e022a */
[----:B------:R-:W-:Y:S01]  /*0b10*/  IADD3.X R29, PT, PT, R19, UR13, R8, P1, P2 ;  /* 0x0000000d131d7c10 */ /* 0x000fe20008fe4408 */
[----:B------:R-:W-:-:S03]  /*0b20*/  IMAD.SHL.U32 R15, R21, 0x2, RZ ;  /* 0x00000002150f7824 */ /* 0x000fc600078e00ff */
[----:B------:R-:W-:Y:S02]  /*0b30*/  LEA R46, R75, R44, 0x2 ;  /* 0x0000002c4b2e7211 */ /* 0x000fe400078e10ff */
[----:B-----5:R-:W-:Y:S01]  /*0b40*/  IADD3 R133, P1, P2, R15, UR5, R78 ;  /* 0x000000050f857c10 */ /* 0x020fe2000fa3e04e */
[----:B------:R-:W-:Y:S01]  /*0b50*/  IMAD R15, R71, 0x2, R27 ;  /* 0x00000002470f7824 */ /* 0x000fe200078e021b */
[-C--:B------:R-:W-:Y:S01]  /*0b60*/  LEA.HI.X.SX32 R215, R20, R29.reuse, 0x1, P3 ;  /* 0x0000001d14d77211 */ /* 0x080fe200018f0eff */
[----:B------:R-:W-:Y:S01]  /*0b70*/  IMAD R48, R75, 0x4, R46 ;  /* 0x000000044b307824 */ /* 0x000fe200078e022e */
[-C--:B------:R-:W-:Y:S01]  /*0b80*/  LEA.HI.X.SX32 R213, R22, R29.reuse, 0x1, P4 ;  /* 0x0000001d16d57211 */ /* 0x080fe200020f0eff */
[----:B------:R-:W-:Y:S01]  /*0b90*/  IMAD.HI R78, R21, 0x2, RZ ;  /* 0x00000002154e7827 */ /* 0x000fe200078e02ff */
[----:B------:R-:W-:Y:S01]  /*0ba0*/  LEA.HI.X.SX32 R211, R24, R29, 0x1, P5 ;  /* 0x0000001d18d37211 */ /* 0x000fe200028f0eff */
[----:B------:R-:W-:Y:S01]  /*0bb0*/  UIMAD.WIDE UR4, UR4, 0x2, URZ ;  /* 0x00000002040478a5 */ /* 0x000fe2000f8e02ff */
[----:B------:R-:W-:Y:S01]  /*0bc0*/  LEA R19, R71, R15, 0x1 ;  /* 0x0000000f47137211 */ /* 0x000fe200078e08ff */
[----:B------:R-:W-:Y:S01]  /*0bd0*/  IMAD R50, R75, 0x4, R48 ;  /* 0x000000044b327824 */ /* 0x000fe200078e0230 */
[----:B------:R-:W-:-:S02]  /*0be0*/  LEA R208, P3, R26, R149, 0x1 ;  /* 0x000000951ad07211 */ /* 0x000fc400078608ff */
[-C--:B------:R-:W-:Y:S01]  /*0bf0*/  LEA R206, P4, R28, R149.reuse, 0x1 ;  /* 0x000000951cce7211 */ /* 0x080fe200078808ff */
[----:B------:R-:W-:Y:S01]  /*0c00*/  IMAD R52, R75, 0x4, R50 ;  /* 0x000000044b347824 */ /* 0x000fe200078e0232 */
[----:B------:R-:W-:Y:S01]  /*0c10*/  LEA R204, P5, R30, R149, 0x1 ;  /* 0x000000951ecc7211 */ /* 0x000fe200078a08ff */
[----:B------:R-:W-:Y:S01]  /*0c20*/  IMAD R20, R71, 0x2, R19 ;  /* 0x0000000247147824 */ /* 0x000fe200078e0213 */
[-C--:B------:R-:W-:Y:S01]  /*0c30*/  LEA.HI.X.SX32 R209, R26, R29.reuse, 0x1, P3 ;  /* 0x0000001d1ad17211 */ /* 0x080fe200018f0eff */
[----:B------:R-:W-:Y:S01]  /*0c40*/  IMAD R54, R75, 0x4, R52 ;  /* 0x000000044b367824 */ /* 0x000fe200078e0234 */
[-C--:B------:R-:W-:Y:S01]  /*0c50*/  LEA.HI.X.SX32 R207, R28, R29.reuse, 0x1, P4 ;  /* 0x0000001d1ccf7211 */ /* 0x080fe200020f0eff */
[----:B------:R-:W-:Y:S01]  /*0c60*/  IMAD R21, R71, 0x2, R20 ;  /* 0x0000000247157824 */ /* 0x000fe200078e0214 */
[----:B------:R-:W-:Y:S01]  /*0c70*/  LEA.HI.X.SX32 R205, R30, R29, 0x1, P5 ;  /* 0x0000001d1ecd7211 */ /* 0x000fe200028f0eff */
[C---:B------:R-:W-:Y:S01]  /*0c80*/  IMAD R56, R75.reuse, 0x4, R54 ;  /* 0x000000044b387824 */ /* 0x040fe200078e0236 */
[-C--:B------:R-:W-:Y:S01]  /*0c90*/  LEA R202, P3, R32, R149.reuse, 0x1 ;  /* 0x0000009520ca7211 */ /* 0x080fe200078608ff */
[----:B------:R-:W-:Y:S01]  /*0ca0*/  UMOV UR4, URZ ;  /* 0x000000ff00047c82 */ /* 0x000fe20008000000 */
[-C--:B------:R-:W-:Y:S01]  /*0cb0*/  LEA R200, P4, R34, R149.reuse, 0x1 ;  /* 0x0000009522c87211 */ /* 0x080fe200078808ff */
[----:B------:R-:W-:Y:S01]  /*0cc0*/  IMAD R58, R75, 0x4, R56 ;  /* 0x000000044b3a7824 */ /* 0x000fe200078e0238 */
[----:B------:R-:W-:-:S02]  /*0cd0*/  LEA R198, P5, R36, R149, 0x1 ;  /* 0x0000009524c67211 */ /* 0x000fc400078a08ff */
[-C--:B------:R-:W-:Y:S01]  /*0ce0*/  LEA.HI.X.SX32 R203, R32, R29.reuse, 0x1, P3 ;  /* 0x0000001d20cb7211 */ /* 0x080fe200018f0eff */
[C---:B------:R-:W-:Y:S01]  /*0cf0*/  IMAD R60, R75.reuse, 0x4, R58 ;  /* 0x000000044b3c7824 */ /* 0x040fe200078e023a */
[-C--:B------:R-:W-:Y:S02]  /*0d00*/  LEA.HI.X.SX32 R201, R34, R29.reuse, 0x1, P4 ;  /* 0x0000001d22c97211 */ /* 0x080fe400020f0eff */
[----:B------:R-:W-:Y:S02]  /*0d10*/  LEA.HI.X.SX32 R199, R36, R29, 0x1, P5 ;  /* 0x0000001d24c77211 */ /* 0x000fe400028f0eff */
[C---:B------:R-:W-:Y:S02]  /*0d20*/  LEA R62, R75.reuse, R60, 0x2 ;  /* 0x0000003c4b3e7211 */ /* 0x040fe400078e10ff */
[-C--:B------:R-:W-:Y:S02]  /*0d30*/  LEA R196, P3, R38, R149.reuse, 0x1 ;  /* 0x0000009526c47211 */ /* 0x080fe400078608ff */
[-C--:B------:R-:W-:Y:S01]  /*0d40*/  LEA R194, P4, R40, R149.reuse, 0x1 ;  /* 0x0000009528c27211 */ /* 0x080fe200078808ff */
[----:B------:R-:W-:Y:S01]  /*0d50*/  IMAD R64, R75, 0x4, R62 ;  /* 0x000000044b407824 */ /* 0x000fe200078e023e */
[----:B------:R-:W-:-:S02]  /*0d60*/  LEA R192, P5, R42, R149, 0x1 ;  /* 0x000000952ac07211 */ /* 0x000fc400078a08ff */
[----:B------:R-:W-:Y:S02]  /*0d70*/  LEA R184, P6, R50, R149, 0x1 ;  /* 0x0000009532b87211 */ /* 0x000fe400078c08ff */
[----:B------:R-:W-:Y:S02]  /*0d80*/  LEA R66, R75, R64, 0x2 ;  /* 0x000000404b427211 */ /* 0x000fe400078e10ff */
[----:B------:R-:W-:Y:S02]  /*0d90*/  LEA R22, R71, R21, 0x1 ;  /* 0x0000001547167211 */ /* 0x000fe400078e08ff */
[----:B------:R-:W-:Y:S02]  /*0da0*/  LEA R68, R75, R66, 0x2 ;  /* 0x000000424b447211 */ /* 0x000fe400078e10ff */
[-C--:B------:R-:W-:Y:S01]  /*0db0*/  LEA.HI.X.SX32 R197, R38, R29.reuse, 0x1, P3 ;  /* 0x0000001d26c57211 */ /* 0x080fe200018f0eff */
[----:B------:R-:W-:Y:S01]  /*0dc0*/  IMAD R24, R71, 0x2, R22 ;  /* 0x0000000247187824 */ /* 0x000fe200078e0216 */
[-C--:B------:R-:W-:Y:S01]  /*0dd0*/  LEA.HI.X.SX32 R195, R40, R29.reuse, 0x1, P4 ;  /* 0x0000001d28c37211 */ /* 0x080fe200020f0eff */
[----:B------:R-:W-:Y:S01]  /*0de0*/  IMAD R70, R75, 0x4, R68 ;  /* 0x000000044b467824 */ /* 0x000fe200078e0244 */
[----:B------:R-:W-:Y:S01]  /*0df0*/  LEA.HI.X.SX32 R193, R42, R29, 0x1, P5 ;  /* 0x0000001d2ac17211 */ /* 0x000fe200028f0eff */
[----:B------:R-:W-:Y:S01]  /*0e00*/  IMAD R26, R71, 0x2, R24 ;  /* 0x00000002471a7824 */ /* 0x000fe200078e0218 */
[----:B------:R-:W-:-:S02]  /*0e10*/  LEA R190, P3, R44, R149, 0x1 ;  /* 0x000000952cbe7211 */ /* 0x000fc400078608ff */
[C---:B------:R-:W-:Y:S02]  /*0e20*/  LEA R72, R75.reuse, R70, 0x2 ;  /* 0x000000464b487211 */ /* 0x040fe400078e10ff */
[-C--:B------:R-:W-:Y:S02]  /*0e30*/  LEA R188, P4, R46, R149.reuse, 0x1 ;  /* 0x000000952ebc7211 */ /* 0x080fe400078808ff */
[----:B------:R-:W-:Y:S01]  /*0e40*/  LEA R186, P5, R48, R149, 0x1 ;  /* 0x0000009530ba7211 */ /* 0x000fe200078a08ff */
[C---:B------:R-:W-:Y:S01]  /*0e50*/  IMAD R74, R75.reuse, 0x4, R72 ;  /* 0x000000044b4a7824 */ /* 0x040fe200078e0248 */
[----:B------:R-:W-:Y:S02]  /*0e60*/  LEA.HI.X.SX32 R185, R50, R29, 0x1, P6 ;  /* 0x0000001d32b97211 */ /* 0x000fe400030f0eff */
[----:B------:R-:W-:Y:S02]  /*0e70*/  LEA R176, P6, R58, R149, 0x1 ;  /* 0x000000953ab07211 */ /* 0x000fe400078c08ff */
[----:B------:R-:W-:-:S02]  /*0e80*/  LEA R76, R75, R74, 0x2 ;  /* 0x0000004a4b4c7211 */ /* 0x000fc400078e10ff */
[-C--:B------:R-:W-:Y:S02]  /*0e90*/  LEA.HI.X.SX32 R191, R44, R29.reuse, 0x1, P3 ;  /* 0x0000001d2cbf7211 */ /* 0x080fe400018f0eff */
[-C--:B------:R-:W-:Y:S01]  /*0ea0*/  LEA.HI.X.SX32 R189, R46, R29.reuse, 0x1, P4 ;  /* 0x0000001d2ebd7211 */ /* 0x080fe200020f0eff */
[C---:B------:R-:W-:Y:S01]  /*0eb0*/  IMAD R16, R75.reuse, 0x4, R76 ;  /* 0x000000044b107824 */ /* 0x040fe200078e024c */
[----:B------:R-:W-:Y:S02]  /*0ec0*/  LEA.HI.X.SX32 R187, R48, R29, 0x1, P5 ;  /* 0x0000001d30bb7211 */ /* 0x000fe400028f0eff */
[-C--:B------:R-:W-:Y:S01]  /*0ed0*/  LEA R182, P3, R52, R149.reuse, 0x1 ;  /* 0x0000009534b67211 */ /* 0x080fe200078608ff */
[C---:B------:R-:W-:Y:S01]  /*0ee0*/  IMAD R18, R75.reuse, 0x4, R16 ;  /* 0x000000044b127824 */ /* 0x040fe200078e0210 */
[-C--:B------:R-:W-:Y:S02]  /*0ef0*/  LEA R180, P4, R54, R149.reuse, 0x1 ;  /* 0x0000009536b47211 */ /* 0x080fe400078808ff */
[----:B------:R-:W-:Y:S01]  /*0f00*/  LEA R178, P5, R56, R149, 0x1 ;  /* 0x0000009538b27211 */ /* 0x000fe200078a08ff */
[----:B------:R-:W-:Y:S01]  /*0f10*/  IMAD R8, R75, 0x4, R18 ;  /* 0x000000044b087824 */ /* 0x000fe200078e0212 */
[----:B------:R-:W-:-:S02]  /*0f20*/  LEA.HI.X.SX32 R177, R58, R29, 0x1, P6 ;  /* 0x0000001d3ab17211 */ /* 0x000fc400030f0eff */
[----:B------:R-:W-:Y:S02]  /*0f30*/  LEA R168, P6, R66, R149, 0x1 ;  /* 0x0000009542a87211 */ /* 0x000fe400078c08ff */
[-C--:B------:R-:W-:Y:S02]  /*0f40*/  LEA.HI.X.SX32 R183, R52, R29.reuse, 0x1, P3 ;  /* 0x0000001d34b77211 */ /* 0x080fe400018f0eff */
[-C--:B------:R-:W-:Y:S02]  /*0f50*/  LEA.HI.X.SX32 R181, R54, R29.reuse, 0x1, P4 ;  /* 0x0000001d36b57211 */ /* 0x080fe400020f0eff */
[----:B------:R-:W-:Y:S02]  /*0f60*/  LEA.HI.X.SX32 R179, R56, R29, 0x1, P5 ;  /* 0x0000001d38b37211 */ /* 0x000fe400028f0eff */
[-C--:B------:R-:W-:Y:S02]  /*0f70*/  LEA R174, P3, R60, R149.reuse, 0x1 ;  /* 0x000000953cae7211 */ /* 0x080fe400078608ff */
[----:B------:R-:W-:-:S02]  /*0f80*/  LEA R172, P4, R62, R149, 0x1 ;  /* 0x000000953eac7211 */ /* 0x000fc400078808ff */
[----:B------:R-:W-:Y:S02]  /*0f90*/  LEA R170, P5, R64, R149, 0x1 ;  /* 0x0000009540aa7211 */ /* 0x000fe400078a08ff */
[----:B------:R-:W-:Y:S02]  /*0fa0*/  LEA.HI.X.SX32 R169, R66, R29, 0x1, P6 ;  /* 0x0000001d42a97211 */ /* 0x000fe400030f0eff */
[----:B------:R-:W-:Y:S02]  /*0fb0*/  LEA R156, P6, R74, R149, 0x1 ;  /* 0x000000954a9c7211 */ /* 0x000fe400078c08ff */
[C---:B------:R-:W-:Y:S02]  /*0fc0*/  LEA R35, R71.reuse, R26, 0x1 ;  /* 0x0000001a47237211 */ /* 0x040fe400078e08ff */
[-C--:B------:R-:W-:Y:S02]  /*0fd0*/  LEA.HI.X.SX32 R175, R60, R29.reuse, 0x1, P3 ;  /* 0x0000001d3caf7211 */ /* 0x080fe400018f0eff */
[-C--:B------:R-:W-:Y:S01]  /*0fe0*/  LEA.HI.X.SX32 R173, R62, R29.reuse, 0x1, P4 ;  /* 0x0000001d3ead7211 */ /* 0x080fe200020f0eff */
[----:B------:R-:W-:Y:S01]  /*0ff0*/  IMAD R37, R71, 0x2, R35 ;  /* 0x0000000247257824 */ /* 0x000fe200078e0223 */
[----:B------:R-:W-:-:S02]  /*1000*/  LEA.HI.X.SX32 R171, R64, R29, 0x1, P5 ;  /* 0x0000001d40ab7211 */ /* 0x000fc400028f0eff */
[-C--:B------:R-:W-:Y:S02]  /*1010*/  LEA R166, P3, R68, R149.reuse, 0x1 ;  /* 0x0000009544a67211 */ /* 0x080fe400078608ff */
[-C--:B------:R-:W-:Y:S02]  /*1020*/  LEA R162, P4, R70, R149.reuse, 0x1 ;  /* 0x0000009546a27211 */ /* 0x080fe400078808ff */
[----:B------:R-:W-:Y:S02]  /*1030*/  LEA R160, P5, R72, R149, 0x1 ;  /* 0x0000009548a07211 */ /* 0x000fe400078a08ff */
[----:B------:R-:W-:Y:S02]  /*1040*/  LEA.HI.X.SX32 R157, R74, R29, 0x1, P6 ;  /* 0x0000001d4a9d7211 */ /* 0x000fe400030f0eff */
[----:B------:R-:W-:Y:S02]  /*1050*/  LEA R148, P6, R8, R149, 0x1 ;  /* 0x0000009508947211 */ /* 0x000fe400078c08ff */
[----:B------:R-:W-:-:S02]  /*1060*/  LEA.HI.X.SX32 R167, R68, R29, 0x1, P3 ;  /* 0x0000001d44a77211 */ /* 0x000fc400018f0eff */
[-C--:B------:R-:W-:Y:S02]  /*1070*/  LEA.HI.X.SX32 R163, R70, R29.reuse, 0x1, P4 ;  /* 0x0000001d46a37211 */ /* 0x080fe400020f0eff */
[----:B------:R-:W-:Y:S02]  /*1080*/  LEA.HI.X.SX32 R161, R72, R29, 0x1, P5 ;  /* 0x0000001d48a17211 */ /* 0x000fe400028f0eff */
[-C--:B------:R-:W-:Y:S02]  /*1090*/  LEA R154, P3, R76, R149.reuse, 0x1 ;  /* 0x000000954c9a7211 */ /* 0x080fe400078608ff */
[-C--:B------:R-:W-:Y:S02]  /*10a0*/  LEA R152, P4, R16, R149.reuse, 0x1 ;  /* 0x0000009510987211 */ /* 0x080fe400078808ff */
[----:B------:R-:W-:Y:S02]  /*10b0*/  LEA R150, P5, R18, R149, 0x1 ;  /* 0x0000009512967211 */ /* 0x000fe400078a08ff */
[-C--:B------:R-:W-:Y:S01]  /*10c0*/  LEA.HI.X.SX32 R149, R8, R29.reuse, 0x1, P6 ;  /* 0x0000001d08957211 */ /* 0x080fe200030f0eff */
[----:B------:R-:W-:Y:S01]  /*10d0*/  IMAD R8, R71, 0x2, R37 ;  /* 0x0000000247087824 */ /* 0x000fe200078e0225 */
[----:B------:R-:W-:-:S02]  /*10e0*/  LEA.HI.X.SX32 R153, R16, R29, 0x1, P4 ;  /* 0x0000001d10997211 */ /* 0x000fc400020f0eff */
[-C--:B------:R-:W-:Y:S02]  /*10f0*/  LEA.HI.X.SX32 R155, R76, R29.reuse, 0x1, P3 ;  /* 0x0000001d4c9b7211 */ /* 0x080fe400018f0eff */
[C---:B------:R-:W-:Y:S02]  /*1100*/  LEA R16, R71.reuse, R8, 0x1 ;  /* 0x0000000847107211 */ /* 0x040fe400078e08ff */
[----:B------:R-:W-:Y:S02]  /*1110*/  IADD3.X R73, PT, PT, R78, UR5, R79, P1, P2 ;  /* 0x000000054e497c10 */ /* 0x000fe40008fe444f */
[----:B------:R-:W-:Y:S01]  /*1120*/  LEA.HI.X.SX32 R151, R18, R29, 0x1, P5 ;  /* 0x0000001d12977211 */ /* 0x000fe200028f0eff */
[----:B------:R-:W-:Y:S01]  /*1130*/  IMAD R18, R71, 0x2, R16 ;  /* 0x0000000247127824 */ /* 0x000fe200078e0210 */
[-C--:B------:R-:W-:Y:S02]  /*1140*/  LEA R146, P1, R23, R133.reuse, 0x1 ;  /* 0x0000008517927211 */ /* 0x080fe400078208ff */
[----:B------:R-:W-:-:S02]  /*1150*/  LEA R140, P3, R15, R133, 0x1 ;  /* 0x000000850f8c7211 */ /* 0x000fc400078608ff */
[-C--:B------:R-:W-:Y:S02]  /*1160*/  LEA.HI.X.SX32 R147, R23, R73.reuse, 0x1, P1 ;  /* 0x0000004917937211 */ /* 0x080fe400008f0eff */
[----:B------:R-:W-:Y:S01]  /*1170*/  LEA.HI.X.SX32 R141, R15, R73, 0x1, P3 ;  /* 0x000000490f8d7211 */ /* 0x000fe200018f0eff */
[----:B------:R-:W-:Y:S01]  /*1180*/  IMAD R15, R71, 0x2, R18 ;  /* 0x00000002470f7824 */ /* 0x000fe200078e0212 */
[-C--:B------:R-:W-:Y:S02]  /*1190*/  LEA R142, P1, R27, R133.reuse, 0x1 ;  /* 0x000000851b8e7211 */ /* 0x080fe400078208ff */
[----:B------:R-:W-:Y:S02]  /*11a0*/  LEA R144, P2, R25, R133, 0x1 ;  /* 0x0000008519907211 */ /* 0x000fe400078408ff */
[----:B------:R-:W-:Y:S02]  /*11b0*/  LEA.HI.X.SX32 R143, R27, R73, 0x1, P1 ;  /* 0x000000491b8f7211 */ /* 0x000fe400008f0eff */
[----:B------:R-:W-:-:S02]  /*11c0*/  LEA R138, P1, R19, R133, 0x1 ;  /* 0x00000085138a7211 */ /* 0x000fc400078208ff */
[----:B------:R-:W-:Y:S02]  /*11d0*/  LEA R23, R71, R15, 0x1 ;  /* 0x0000000f47177211 */ /* 0x000fe400078e08ff */
[----:B------:R-:W-:Y:S02]  /*11e0*/  LEA.HI.X.SX32 R145, R25, R73, 0x1, P2 ;  /* 0x0000004919917211 */ /* 0x000fe400010f0eff */
[C---:B------:R-:W-:Y:S02]  /*11f0*/  LEA R136, P2, R20.reuse, R133, 0x1 ;  /* 0x0000008514887211 */ /* 0x040fe400078408ff */
[----:B------:R-:W-:Y:S01]  /*1200*/  LEA.HI.X.SX32 R139, R19, R73, 0x1, P1 ;  /* 0x00000049138b7211 */ /* 0x000fe200008f0eff */
[----:B------:R-:W-:Y:S01]  /*1210*/  IMAD R19, R71, 0x2, R23 ;  /* 0x0000000247137824 */ /* 0x000fe200078e0217 */
[----:B------:R-:W-:Y:S02]  /*1220*/  LEA R134, P3, R21, R133, 0x1 ;  /* 0x0000008515867211 */ /* 0x000fe400078608ff */
[-C--:B------:R-:W-:Y:S01]  /*1230*/  LEA.HI.X.SX32 R137, R20, R73.reuse, 0x1, P2 ;  /* 0x0000004914897211 */ /* 0x080fe200010f0eff */
[----:B------:R-:W-:Y:S01]  /*1240*/  IMAD R20, R71, 0x2, R19 ;  /* 0x0000000247147824 */ /* 0x000fe200078e0213 */
[----:B------:R-:W-:-:S02]  /*1250*/  LEA.HI.X.SX32 R135, R21, R73, 0x1, P3 ;  /* 0x0000004915877211 */ /* 0x000fc400018f0eff */
[-C--:B------:R-:W-:Y:S02]  /*1260*/  LEA R32, P3, R26, R133.reuse, 0x1 ;  /* 0x000000851a207211 */ /* 0x080fe400078608ff */
[----:B------:R-:W-:Y:S02]  /*1270*/  LEA R28, P1, R22, R133, 0x1 ;  /* 0x00000085161c7211 */ /* 0x000fe400078208ff */
[C---:B------:R-:W-:Y:S02]  /*1280*/  LEA R21, R71.reuse, R20, 0x1 ;  /* 0x0000001447157211 */ /* 0x040fe400078e08ff */
[-C--:B------:R-:W-:Y:S02]  /*1290*/  LEA.HI.X.SX32 R33, R26, R73.reuse, 0x1, P3 ;  /* 0x000000491a217211 */ /* 0x080fe400018f0eff */
[----:B------:R-:W-:Y:S01]  /*12a0*/  LEA.HI.X.SX32 R29, R22, R73, 0x1, P1 ;  /* 0x00000049161d7211 */ /* 0x000fe200008f0eff */
[----:B------:R-:W-:Y:S01]  /*12b0*/  IMAD R22, R71, 0x2, R21 ;  /* 0x0000000247167824 */ /* 0x000fe200078e0215 */
[----:B------:R-:W-:-:S02]  /*12c0*/  LEA R38, P3, R8, R133, 0x1 ;  /* 0x0000008508267211 */ /* 0x000fc400078608ff */
[----:B------:R-:W-:Y:S02]  /*12d0*/  LEA R30, P2, R24, R133, 0x1 ;  /* 0x00000085181e7211 */ /* 0x000fe400078408ff */
[-C--:B------:R-:W-:Y:S01]  /*12e0*/  LEA.HI.X.SX32 R39, R8, R73.reuse, 0x1, P3 ;  /* 0x0000004908277211 */ /* 0x080fe200018f0eff */
[----:B------:R-:W-:Y:S01]  /*12f0*/  IMAD R8, R71, 0x2, R22 ;  /* 0x0000000247087824 */ /* 0x000fe200078e0216 */
[----:B------:R-:W-:Y:S02]  /*1300*/  LEA.HI.X.SX32 R31, R24, R73, 0x1, P2 ;  /* 0x00000049181f7211 */ /* 0x000fe400010f0eff */
[-C--:B------:R-:W-:Y:S02]  /*1310*/  LEA R34, P1, R35, R133.reuse, 0x1 ;  /* 0x0000008523227211 */ /* 0x080fe400078208ff */
[----:B------:R-:W-:Y:S02]  /*1320*/  LEA R44, P3, R15, R133, 0x1 ;  /* 0x000000850f2c7211 */ /* 0x000fe400078608ff */
[----:B------:R-:W-:-:S02]  /*1330*/  LEA R24, R71, R8, 0x1 ;  /* 0x0000000847187211 */ /* 0x000fc400078e08ff */
[----:B------:R-:W-:Y:S02]  /*1340*/  LEA.HI.X.SX32 R35, R35, R73, 0x1, P1 ;  /* 0x0000004923237211 */ /* 0x000fe400008f0eff */
[-C--:B------:R-:W-:Y:S02]  /*1350*/  LEA R36, P2, R37, R133.reuse, 0x1 ;  /* 0x0000008525247211 */ /* 0x080fe400078408ff */
[C---:B------:R-:W-:Y:S02]  /*1360*/  LEA R40, P1, R16.reuse, R133, 0x1 ;  /* 0x0000008510287211 */ /* 0x040fe400078208ff */
[-C--:B------:R-:W-:Y:S01]  /*1370*/  LEA.HI.X.SX32 R45, R15, R73.reuse, 0x1, P3 ;  /* 0x000000490f2d7211 */ /* 0x080fe200018f0eff */
[----:B------:R-:W-:Y:S01]  /*1380*/  IMAD R15, R71, 0x2, R24 ;  /* 0x00000002470f7824 */ /* 0x000fe200078e0218 */
[-C--:B------:R-:W-:Y:S02]  /*1390*/  LEA.HI.X.SX32 R37, R37, R73.reuse, 0x1, P2 ;  /* 0x0000004925257211 */ /* 0x080fe400010f0eff */
[----:B------:R-:W-:Y:S01]  /*13a0*/  LEA.HI.X.SX32 R41, R16, R73, 0x1, P1 ;  /* 0x0000004910297211 */ /* 0x000fe200008f0eff */
[----:B------:R-:W-:Y:S01]  /*13b0*/  IMAD R16, R71, 0x2, R15 ;  /* 0x0000000247107824 */ /* 0x000fe200078e020f */
[----:B------:R-:W-:-:S02]  /*13c0*/  LEA R42, P2, R18, R133, 0x1 ;  /* 0x00000085122a7211 */ /* 0x000fc400078408ff */
[----:B------:R-:W-:Y:S02]  /*13d0*/  LEA R50, P3, R20, R133, 0x1 ;  /* 0x0000008514327211 */ /* 0x000fe400078608ff */
[----:B------:R-:W-:Y:S02]  /*13e0*/  LEA.HI.X.SX32 R43, R18, R73, 0x1, P2 ;  /* 0x00000049122b7211 */ /* 0x000fe400010f0eff */
[----:B------:R-:W-:Y:S02]  /*13f0*/  LEA R48, P2, R19, R133, 0x1 ;  /* 0x0000008513307211 */ /* 0x000fe400078408ff */
[----:B------:R-:W-:Y:S02]  /*1400*/  LEA R18, R71, R16, 0x1 ;  /* 0x0000001047127211 */ /* 0x000fe400078e08ff */
[-C--:B------:R-:W-:Y:S02]  /*1410*/  LEA.HI.X.SX32 R51, R20, R73.reuse, 0x1, P3 ;  /* 0x0000004914337211 */ /* 0x080fe400018f0eff */
[----:B------:R-:W-:Y:S01]  /*1420*/  LEA.HI.X.SX32 R49, R19, R73, 0x1, P2 ;  /* 0x0000004913317211 */ /* 0x000fe200010f0eff */
[----:B------:R-:W-:Y:S01]  /*1430*/  IMAD R19, R71, 0x2, R18 ;  /* 0x0000000247137824 */ /* 0x000fe200078e0212 */
[----:B------:R-:W-:-:S02]  /*1440*/  LEA R56, P3, R8, R133, 0x1 ;  /* 0x0000008508387211 */ /* 0x000fc400078608ff */
[----:B------:R-:W-:Y:S02]  /*1450*/  LEA R46, P1, R23, R133, 0x1 ;  /* 0x00000085172e7211 */ /* 0x000fe400078208ff */
[----:B------:R-:W-:Y:S01]  /*1460*/  LEA.HI.X.SX32 R57, R8, R73, 0x1, P3 ;  /* 0x0000004908397211 */ /* 0x000fe200018f0eff */
[----:B------:R-:W-:Y:S01]  /*1470*/  IMAD R8, R71, 0x2, R19 ;  /* 0x0000000247087824 */ /* 0x000fe200078e0213 */
[C---:B------:R-:W-:Y:S02]  /*1480*/  LEA R54, P2, R22.reuse, R133, 0x1 ;  /* 0x0000008516367211 */ /* 0x040fe400078408ff */
[----:B------:R-:W-:Y:S02]  /*1490*/  LEA.HI.X.SX32 R47, R23, R73, 0x1, P1 ;  /* 0x00000049172f7211 */ /* 0x000fe400008f0eff */
[----:B------:R-:W-:Y:S02]  /*14a0*/  LEA R52, P1, R21, R133, 0x1 ;  /* 0x0000008515347211 */ /* 0x000fe400078208ff */
[----:B------:R-:W-:-:S02]  /*14b0*/  LEA.HI.X.SX32 R55, R22, R73, 0x1, P2 ;  /* 0x0000004916377211 */ /* 0x000fc400010f0eff */
[----:B------:R-:W-:Y:S02]  /*14c0*/  LEA R60, P2, R15, R133, 0x1 ;  /* 0x000000850f3c7211 */ /* 0x000fe400078408ff */
[----:B------:R-:W-:Y:S02]  /*14d0*/  LEA R20, R71, R8, 0x1 ;  /* 0x0000000847147211 */ /* 0x000fe400078e08ff */
[----:B------:R-:W-:Y:S02]  /*14e0*/  LEA.HI.X.SX32 R53, R21, R73, 0x1, P1 ;  /* 0x0000004915357211 */ /* 0x000fe400008f0eff */
[-C--:B------:R-:W-:Y:S02]  /*14f0*/  LEA R58, P1, R24, R133.reuse, 0x1 ;  /* 0x00000085183a7211 */ /* 0x080fe400078208ff */
[----:B------:R-:W-:Y:S02]  /*1500*/  LEA R62, P3, R16, R133, 0x1 ;  /* 0x00000085103e7211 */ /* 0x000fe400078608ff */
[-C--:B------:R-:W-:Y:S01]  /*1510*/  LEA.HI.X.SX32 R61, R15, R73.reuse, 0x1, P2 ;  /* 0x000000490f3d7211 */ /* 0x080fe200010f0eff */
[----:B------:R-:W-:Y:S01]  /*1520*/  IMAD R15, R71, 0x2, R20 ;  /* 0x00000002470f7824 */ /* 0x000fe200078e0214 */
[----:B------:R-:W-:-:S02]  /*1530*/  LEA.HI.X.SX32 R59, R24, R73, 0x1, P1 ;  /* 0x00000049183b7211 */ /* 0x000fc400008f0eff */
[----:B------:R-:W-:Y:S01]  /*1540*/  LEA.HI.X.SX32 R63, R16, R73, 0x1, P3 ;  /* 0x00000049103f7211 */ /* 0x000fe200018f0eff */
[----:B------:R-:W-:Y:S01]  /*1550*/  IMAD R16, R71, 0x2, R15 ;  /* 0x0000000247107824 */ /* 0x000fe200078e020f */
[-C--:B------:R-:W-:Y:S02]  /*1560*/  LEA R64, P1, R18, R133.reuse, 0x1 ;  /* 0x0000008512407211 */ /* 0x080fe400078208ff */
[-C--:B------:R-:W-:Y:S02]  /*1570*/  LEA R68, P3, R8, R133.reuse, 0x1 ;  /* 0x0000008508447211 */ /* 0x080fe400078608ff */
[----:B------:R-:W-:Y:S02]  /*1580*/  LEA R66, P2, R19, R133, 0x1 ;  /* 0x0000008513427211 */ /* 0x000fe400078408ff */
[-C--:B------:R-:W-:Y:S02]  /*1590*/  LEA.HI.X.SX32 R65, R18, R73.reuse, 0x1, P1 ;  /* 0x0000004912417211 */ /* 0x080fe400008f0eff */
[----:B------:R-:W-:-:S02]  /*15a0*/  LEA.HI.X.SX32 R69, R8, R73, 0x1, P3 ;  /* 0x0000004908457211 */ /* 0x000fc400018f0eff */
[----:B------:R-:W-:Y:S02]  /*15b0*/  LEA R8, R71, R16, 0x1 ;  /* 0x0000001047087211 */ /* 0x000fe400078e08ff */
[----:B------:R-:W-:Y:S02]  /*15c0*/  LEA R70, P1, R20, R133, 0x1 ;  /* 0x0000008514467211 */ /* 0x000fe400078208ff */
[----:B------:R-:W-:Y:S02]  /*15d0*/  LEA.HI.X.SX32 R67, R19, R73, 0x1, P2 ;  /* 0x0000004913437211 */ /* 0x000fe400010f0eff */
[----:B------:R-:W-:Y:S02]  /*15e0*/  CS2R R18, SRZ ;  /* 0x0000000000127805 */ /* 0x000fe4000001ff00 */
[-C--:B------:R-:W-:Y:S02]  /*15f0*/  LEA R128, P2, R15, R133.reuse, 0x1 ;  /* 0x000000850f807211 */ /* 0x080fe400078408ff */
[----:B------:R-:W-:-:S02]  /*1600*/  LEA R130, P3, R16, R133, 0x1 ;  /* 0x0000008510827211 */ /* 0x000fc400078608ff */
[----:B------:R-:W-:Y:S02]  /*1610*/  LEA R132, P4, R8, R133, 0x1 ;  /* 0x0000008508847211 */ /* 0x000fe400078808ff */
[-C--:B------:R-:W-:Y:S02]  /*1620*/  LEA.HI.X.SX32 R71, R20, R73.reuse, 0x1, P1 ;  /* 0x0000004914477211 */ /* 0x080fe400008f0eff */
[----:B------:R-:W-:Y:S02]  /*1630*/  LOP3.LUT R20, R17, 0x10, R0, 0x78, !PT ;  /* 0x0000001011147812 */ /* 0x000fe400078e7800 */
[-C--:B------:R-:W-:Y:S02]  /*1640*/  LEA.HI.X.SX32 R129, R15, R73.reuse, 0x1, P2 ;  /* 0x000000490f817211 */ /* 0x080fe400010f0eff */
[-C--:B------:R-:W-:Y:S02]  /*1650*/  LEA.HI.X.SX32 R131, R16, R73.reuse, 0x1, P3 ;  /* 0x0000004910837211 */ /* 0x080fe400018f0eff */
[----:B------:R-:W-:-:S02]  /*1660*/  LEA.HI.X.SX32 R133, R8, R73, 0x1, P4 ;  /* 0x0000004908857211 */ /* 0x000fc400020f0eff */
[C---:B------:R-:W-:Y:S02]  /*1670*/  LOP3.LUT P1, RZ, R0.reuse, 0x7, RZ, 0xc0, !PT ;  /* 0x0000000700ff7812 */ /* 0x040fe4000782c0ff */
[----:B------:R-:W-:Y:S02]  /*1680*/  LOP3.LUT P2, RZ, R0, 0x3, RZ, 0xc0, !PT ;  /* 0x0000000300ff7812 */ /* 0x000fe4000784c0ff */
[----:B------:R-:W-:Y:S02]  /*1690*/  LOP3.LUT R15, R5, 0x40, RZ, 0x3c, !PT ;  /* 0x00000040050f7812 */ /* 0x000fe400078e3cff */
[C---:B------:R-:W-:Y:S02]  /*16a0*/  LOP3.LUT R21, R10.reuse, 0x20, RZ, 0x3c, !PT ;  /* 0x000000200a157812 */ /* 0x040fe400078e3cff */
[C---:B------:R-:W-:Y:S02]  /*16b0*/  LOP3.LUT R22, R10.reuse, 0x40, RZ, 0x3c, !PT ;  /* 0x000000400a167812 */ /* 0x040fe400078e3cff */
[----:B------:R-:W-:-:S02]  /*16c0*/  LOP3.LUT R23, R10, 0x60, RZ, 0x3c, !PT ;  /* 0x000000600a177812 */ /* 0x000fc400078e3cff */
[----:B------:R-:W-:Y:S02]  /*16d0*/  LOP3.LUT R24, R11, 0x40, RZ, 0x3c, !PT ;  /* 0x000000400b187812 */ /* 0x000fe400078e3cff */
[C---:B------:R-:W-:Y:S02]  /*16e0*/  LOP3.LUT R25, R20.reuse, 0x20, RZ, 0x3c, !PT ;  /* 0x0000002014197812 */ /* 0x040fe400078e3cff */
[C---:B------:R-:W-:Y:S02]  /*16f0*/  LOP3.LUT R26, R20.reuse, 0x40, RZ, 0x3c, !PT ;  /* 0x00000040141a7812 */ /* 0x040fe400078e3cff */
[----:B------:R-:W-:Y:S02]  /*1700*/  LOP3.LUT R17, R20, 0x60, RZ, 0x3c, !PT ;  /* 0x0000006014117812 */ /* 0x000fe400078e3cff */
[----:B------:R-:W-:Y:S02]  /*1710*/  LOP3.LUT R16, R13, 0x20, RZ, 0x3c, !PT ;  /* 0x000000200d107812 */ /* 0x000fe400078e3cff */
[----:B01----:R-:W-:-:S07]  /*1720*/  LOP3.LUT R8, R12, 0x40, RZ, 0x3c, !PT ;  /* 0x000000400c087812 */ /* 0x003fce00078e3cff */
.L_x_1:
[----:B------:R-:W-:-:S04]  /*1730*/  IMAD.WIDE R74, R18, 0x2, R202 ;  /* 0x00000002124a7825 */ /* 0x000fc800078e02ca */
[C---:B------:R-:W-:Y:S01]  /*1740*/  IMAD.WIDE R76, R18.reuse, 0x2, R200 ;  /* 0x00000002124c7825 */ /* 0x040fe200078e02c8 */
[----:B------:R0:W2:Y:S03]  /*1750*/  LDG.E.U16 R122, desc[UR10][R74.64] ;  /* 0x0000000a4a7a7981 */ /* 0x0000a6000c1e1500 */
[C---:B------:R-:W-:Y:S01]  /*1760*/  IMAD.WIDE R78, R18.reuse, 0x2, R198 ;  /* 0x00000002124e7825 */ /* 0x040fe200078e02c6 */
[----:B------:R1:W3:Y:S03]  /*1770*/  LDG.E.U16 R124, desc[UR10][R76.64] ;  /* 0x0000000a4c7c7981 */ /* 0x0002e6000c1e1500 */
[C---:B------:R-:W-:Y:S01]  /*1780*/  IMAD.WIDE R84, R18.reuse, 0x2, R196 ;  /* 0x0000000212547825 */ /* 0x040fe200078e02c4 */
[----:B------:R4:W5:Y:S03]  /*1790*/  LDG.E.U16 R126, desc[UR10][R78.64] ;  /* 0x0000000a4e7e7981 */ /* 0x000966000c1e1500 */
[C---:B------:R-:W-:Y:S01]  /*17a0*/  IMAD.WIDE R86, R18.reuse, 0x2, R194 ;  /* 0x0000000212567825 */ /* 0x040fe200078e02c2 */
[----:B------:R0:W3:Y:S03]  /*17b0*/  LDG.E.U16 R220, desc[UR10][R84.64] ;  /* 0x0000000a54dc7981 */ /* 0x0000e6000c1e1500 */
        /* <DEDUP_REMOVED lines=9> */
[----:B------:R-:W3:Y:S03]  /*1850*/  LDG.E.U16 R228, desc[UR10][R96.64] ;  /* 0x0000000a60e47981 */ /* 0x000ee6000c1e1500 */
[C---:B0-----:R-:W-:Y:S01]  /*1860*/  IMAD.WIDE R74, R18.reuse, 0x2, R170 ;  /* 0x00000002124a7825 */ /* 0x041fe200078e02aa */
[----:B------:R-:W3:Y:S03]  /*1870*/  LDG.E.U16 R230, desc[UR10][R98.64] ;  /* 0x0000000a62e67981 */ /* 0x000ee6000c1e1500 */
[C---:B------:R-:W-:Y:S01]  /*1880*/  IMAD.WIDE R72, R18.reuse, 0x2, R214 ;  /* 0x0000000212487825 */ /* 0x040fe200078e02d6 */
[----:B------:R0:W3:Y:S03]  /*1890*/  LDG.E.U16 R234, desc[UR10][R74.64] ;  /* 0x0000000a4aea7981 */ /* 0x0000e6000c1e1500 */
[----:B------:R-:W-:-:S02]  /*18a0*/  IMAD.WIDE R104, R18, 0x2, R210 ;  /* 0x0000000212687825 */ /* 0x000fc400078e02d2 */
[----:B------:R-:W3:Y:S02]  /*18b0*/  LDG.E.U16 R72, desc[UR10][R72.64] ;  /* 0x0000000a48487981 */ /* 0x000ee4000c1e1500 */
[C---:B------:R-:W-:Y:S02]  /*18c0*/  IMAD.WIDE R108, R18.reuse, 0x2, R206 ;  /* 0x00000002126c7825 */ /* 0x040fe400078e02ce */
[----:B------:R-:W3:Y:S02]  /*18d0*/  LDG.E.U16 R104, desc[UR10][R104.64] ;  /* 0x0000000a68687981 */ /* 0x000ee4000c1e1500 */
[C---:B------:R-:W-:Y:S02]  /*18e0*/  IMAD.WIDE R112, R18.reuse, 0x2, R182 ;  /* 0x0000000212707825 */ /* 0x040fe400078e02b6 */
[----:B------:R-:W3:Y:S02]  /*18f0*/  LDG.E.U16 R108, desc[UR10][R108.64] ;  /* 0x0000000a6c6c7981 */ /* 0x000ee4000c1e1500 */
[----:B------:R-:W-:-:S02]  /*1900*/  IMAD.WIDE R116, R18, 0x2, R178 ;  /* 0x0000000212747825 */ /* 0x000fc400078e02b2 */
[----:B------:R-:W3:Y:S02]  /*1910*/  LDG.E.U16 R112, desc[UR10][R112.64] ;  /* 0x0000000a70707981 */ /* 0x000ee4000c1e1500 */
[C---:B------:R-:W-:Y:S02]  /*1920*/  IMAD.WIDE R120, R18.reuse, 0x2, R174 ;  /* 0x0000000212787825 */ /* 0x040fe400078e02ae */
[----:B------:R-:W3:Y:S02]  /*1930*/  LDG.E.U16 R116, desc[UR10][R116.64] ;  /* 0x0000000a74747981 */ /* 0x000ee4000c1e1500 */
[C---:B-1----:R-:W-:Y:S02]  /*1940*/  IMAD.WIDE R76, R18.reuse, 0x2, R166 ;  /* 0x00000002124c7825 */ /* 0x042fe400078e02a6 */
[----:B------:R-:W3:Y:S02]  /*1950*/  LDG.E.U16 R120, desc[UR10][R120.64] ;  /* 0x0000000a78787981 */ /* 0x000ee4000c1e1500 */
[----:B----4-:R-:W-:-:S02]  /*1960*/  IMAD.WIDE R78, R18, 0x2, R160 ;  /* 0x00000002124e7825 */ /* 0x010fc400078e02a0 */
[----:B------:R-:W4:Y:S02]  /*1970*/  LDG.E.U16 R76, desc[UR10][R76.64] ;  /* 0x0000000a4c4c7981 */ /* 0x000f24000c1e1500 */
[C---:B------:R-:W-:Y:S02]  /*1980*/  IMAD.WIDE R84, R18.reuse, 0x2, R154 ;  /* 0x0000000212547825 */ /* 0x040fe400078e029a */
[----:B------:R-:W4:Y:S02]  /*1990*/  LDG.E.U16 R78, desc[UR10][R78.64] ;  /* 0x0000000a4e4e7981 */ /* 0x000f24000c1e1500 */
[C---:B------:R-:W-:Y:S02]  /*19a0*/  IMAD.WIDE R86, R18.reuse, 0x2, R150 ;  /* 0x0000000212567825 */ /* 0x040fe400078e0296 */
[----:B------:R-:W4:Y:S02]  /*19b0*/  LDG.E.U16 R84, desc[UR10][R84.64] ;  /* 0x0000000a54547981 */ /* 0x000f24000c1e1500 */
[----:B------:R-:W-:-:S02]  /*19c0*/  IMAD.WIDE R102, R18, 0x2, R212 ;  /* 0x0000000212667825 */ /* 0x000fc400078e02d4 */
        /* <DEDUP_REMOVED lines=15> */
[C---:B0-----:R-:W-:Y:S02]  /*1ac0*/  IMAD.WIDE R74, R18.reuse, 0x2, R168 ;  /* 0x00000002124a7825 */ /* 0x041fe400078e02a8 */
[----:B------:R-:W4:Y:S02]  /*1ad0*/  LDG.E.U16 R100, desc[UR10][R100.64] ;  /* 0x0000000a64647981 */ /* 0x000f24000c1e1500 */
[----:B------:R-:W-:-:S02]  /*1ae0*/  IMAD.WIDE R96, R18, 0x2, R156 ;  /* 0x0000000212607825 */ /* 0x000fc400078e029c */
[----:B------:R-:W4:Y:S02]  /*1af0*/  LDG.E.U16 R236, desc[UR10][R74.64] ;  /* 0x0000000a4aec7981 */ /* 0x000f24000c1e1500 */
[----:B------:R-:W-:Y:S02]  /*1b00*/  IMAD.WIDE R98, R18, 0x2, R152 ;  /* 0x0000000212627825 */ /* 0x000fe400078e0298 */
[----:B------:R-:W4:Y:S04]  /*1b10*/  LDG.E.U16 R238, desc[UR10][R96.64] ;  /* 0x0000000a60ee7981 */ /* 0x000f28000c1e1500 */
[----:B------:R-:W4:Y:S01]  /*1b20*/  LDG.E.U16 R240, desc[UR10][R98.64] ;  /* 0x0000000a62f07981 */ /* 0x000f22000c1e1500 */
[----:B------:R-:W-:Y:S06]  /*1b30*/  BAR.SYNC.DEFER_BLOCKING 0x0 ;  /* 0x0000000000007b1d */ /* 0x000fec0000010000 */
[----:B--2---:R-:W-:Y:S04]  /*1b40*/  STS.U16 [R5+UR6+0xc00], R122 ;  /* 0x000c007a05007988 */ /* 0x004fe80008000406 */
[----:B-----5:R-:W-:Y:S04]  /*1b50*/  STS.U16 [R5+UR6+0x1000], R126 ;  /* 0x0010007e05007988 */ /* 0x020fe80008000406 */
[----:B---3--:R-:W-:Y:S04]  /*1b60*/  STS.U16 [R5+UR6+0x1400], R222 ;  /* 0x001400de05007988 */ /* 0x008fe80008000406 */
[----:B------:R-:W-:Y:S04]  /*1b70*/  STS.U16 [R5+UR6+0x1800], R226 ;  /* 0x001800e205007988 */ /* 0x000fe80008000406 */
[----:B------:R-:W-:Y:S04]  /*1b80*/  STS.U16 [R5+UR6+0x1c00], R230 ;  /* 0x001c00e605007988 */ /* 0x000fe80008000406 */
[----:B------:R-:W-:Y:S04]  /*1b90*/  STS.U16 [R5+UR6+0x2c00], R234 ;  /* 0x002c00ea05007988 */ /* 0x000fe80008000406 */
[----:B------:R-:W-:Y:S04]  /*1ba0*/  STS.U16 [R5+UR6], R72 ;  /* 0x0000004805007988 */ /* 0x000fe80008000406 */
[----:B------:R-:W-:Y:S04]  /*1bb0*/  STS.U16 [R5+UR6+0x400], R104 ;  /* 0x0004006805007988 */ /* 0x000fe80008000406 */
[----:B------:R-:W-:Y:S04]  /*1bc0*/  STS.U16 [R5+UR6+0x800], R108 ;  /* 0x0008006c05007988 */ /* 0x000fe80008000406 */
[----:B------:R-:W-:Y:S04]  /*1bd0*/  STS.U16 [R5+UR6+0x2000], R112 ;  /* 0x0020007005007988 */ /* 0x000fe80008000406 */
[----:B------:R-:W-:Y:S04]  /*1be0*/  STS.U16 [R5+UR6+0x2400], R116 ;  /* 0x0024007405007988 */ /* 0x000fe80008000406 */
[----:B------:R-:W-:Y:S04]  /*1bf0*/  STS.U16 [R5+UR6+0x2800], R120 ;  /* 0x0028007805007988 */ /* 0x000fe80008000406 */
[----:B----4-:R-:W-:Y:S04]  /*1c00*/  STS.U16 [R5+UR6+0x3000], R76 ;  /* 0x0030004c05007988 */ /* 0x010fe80008000406 */
[----:B------:R-:W-:Y:S04]  /*1c10*/  STS.U16 [R5+UR6+0x3400], R78 ;  /* 0x0034004e05007988 */ /* 0x000fe80008000406 */
        /* <DEDUP_REMOVED lines=17> */
[----:B------:R-:W-:Y:S01]  /*1d30*/  STS.U16 [R15+UR6+0x3e00], R100 ;  /* 0x003e00640f007988 */ /* 0x000fe20008000406 */
[----:B------:R-:W-:Y:S06]  /*1d40*/  BAR.SYNC.DEFER_BLOCKING 0x0 ;  /* 0x0000000000007b1d */ /* 0x000fec0000010000 */
[----:B------:R-:W-:Y:S04]  /*1d50*/  LDSM.16.MT88.4 R120, [R13+UR6+0x6000] ;  /* 0x006000060d78783b */ /* 0x000fe80008004200 */
[----:B------:R-:W0:Y:S04]  /*1d60*/  LDSM.16.M88.4 R76, [R11+UR6] ;  /* 0x000000060b4c783b */ /* 0x000e280008000200 */
[----:B------:R-:W1:Y:S04]  /*1d70*/  LDSM.16.MT88.4 R96, [R16+UR6+0x6000] ;  /* 0x006000061060783b */ /* 0x000e680008004200 */
[----:B------:R-:W2:Y:S04]  /*1d80*/  LDSM.16.M88.4 R72, [R11+UR6+0x2000] ;  /* 0x002000060b48783b */ /* 0x000ea80008000200 */
[----:B------:R-:W3:Y:S04]  /*1d90*/  LDSM.16.MT88.4 R116, [R13+UR6+0x6400] ;  /* 0x006400060d74783b */ /* 0x000ee80008004200 */
[----:B------:R-:W4:Y:S04]  /*1da0*/  LDSM.16.MT88.4 R84, [R16+UR6+0x6400] ;  /* 0x006400061054783b */ /* 0x000f280008004200 */
[----:B------:R-:W-:Y:S04]  /*1db0*/  LDSM.16.MT88.4 R112, [R13+UR6+0x6800] ;  /* 0x006800060d70783b */ /* 0x000fe80008004200 */
[----:B------:R-:W5:Y:S04]  /*1dc0*/  LDSM.16.M88.4 R108, [R24+UR6] ;  /* 0x00000006186c783b */ /* 0x000f680008000200 */
[----:B------:R-:W3:Y:S04]  /*1dd0*/  LDSM.16.M88.4 R104, [R24+UR6+0x2000] ;  /* 0x002000061868783b */ /* 0x000ee80008000200 */
[----:B------:R-:W3:Y:S01]  /*1de0*/  LDSM.16.MT88.4 R100, [R16+UR6+0x6800] ;  /* 0x006800061064783b */ /* 0x000ee20008004200 */
[-C--:B0-----:R-:W-:Y:S08]  /*1df0*/  HMMA.16816.F32 R124, R120, R76.reuse, RZ ;  /* 0x0000004c787c723c */ /* 0x081ff000000018ff */
[----:B-1----:R-:W-:Y:S08]  /*1e00*/  HMMA.16816.F32 R92, R96, R76, RZ ;  /* 0x0000004c605c723c */ /* 0x002ff000000018ff */
[-C--:B--2---:R-:W-:Y:S08]  /*1e10*/  HMMA.16816.F32 R120, R120, R72.reuse, RZ ;  /* 0x000000487878723c */ /* 0x084ff000000018ff */
[----:B------:R-:W-:Y:S08]  /*1e20*/  HMMA.16816.F32 R96, R96, R72, RZ ;  /* 0x000000486060723c */ /* 0x000ff000000018ff */
[-C--:B---3--:R-:W-:Y:S08]  /*1e30*/  HMMA.16816.F32 R124, R116, R78.reuse, R124 ;  /* 0x0000004e747c723c */ /* 0x088ff0000000187c */
[----:B----4-:R-:W-:Y:S01]  /*1e40*/  HMMA.16816.F32 R92, R84, R78, R92 ;  /* 0x0000004e545c723c */ /* 0x010fe2000000185c */
[----:B------:R-:W0:Y:S07]  /*1e50*/  LDSM.16.MT88.4 R76, [R13+UR6+0x6c00] ;  /* 0x006c00060d4c783b */ /* 0x000e2e0008004200 */
[-C--:B------:R-:W-:Y:S01]  /*1e60*/  HMMA.16816.F32 R120, R116, R74.reuse, R120 ;  /* 0x0000004a7478723c */ /* 0x080fe20000001878 */
[----:B------:R-:W1:Y:S07]  /*1e70*/  LDSM.16.MT88.4 R116, [R16+UR6+0x6c00] ;  /* 0x006c00061074783b */ /* 0x000e6e0008004200 */
[----:B------:R-:W-:Y:S08]  /*1e80*/  HMMA.16816.F32 R96, R84, R74, R96 ;  /* 0x0000004a5460723c */ /* 0x000ff00000001860 */
[C---:B-----5:R-:W-:Y:S08]  /*1e90*/  HMMA.16816.F32 R124, R112.reuse, R108, R124 ;  /* 0x0000006c707c723c */ /* 0x060ff0000000187c */
[----:B------:R-:W-:Y:S08]  /*1ea0*/  HMMA.16816.F32 R120, R112, R104, R120 ;  /* 0x000000687078723c */ /* 0x000ff00000001878 */
[C---:B------:R-:W-:Y:S08]  /*1eb0*/  HMMA.16816.F32 R92, R100.reuse, R108, R92 ;  /* 0x0000006c645c723c */ /* 0x040ff0000000185c */
[----:B------:R-:W-:Y:S08]  /*1ec0*/  HMMA.16816.F32 R96, R100, R104, R96 ;  /* 0x000000686460723c */ /* 0x000ff00000001860 */
[C---:B0-----:R-:W-:Y:S08]  /*1ed0*/  HMMA.16816.F32 R124, R76.reuse, R110, R124 ;  /* 0x0000006e4c7c723c */ /* 0x041ff0000000187c */
[----:B------:R-:W-:Y:S08]  /*1ee0*/  HMMA.16816.F32 R120, R76, R106, R120 ;  /* 0x0000006a4c78723c */ /* 0x000ff00000001878 */
[C---:B-1----:R-:W-:Y:S08]  /*1ef0*/  HMMA.16816.F32 R92, R116.reuse, R110, R92 ;  /* 0x0000006e745c723c */ /* 0x042ff0000000185c */
[----:B------:R-:W-:Y:S01]  /*1f00*/  HMMA.16816.F32 R96, R116, R106, R96 ;  /* 0x0000006a7460723c */ /* 0x000fe20000001860 */
[----:B------:R-:W-:Y:S01]  /*1f10*/  FMUL R27, R124, UR9 ;  /* 0x000000097c1b7c20 */ /* 0x000fe20008400000 */
[----:B------:R-:W-:Y:S01]  /*1f20*/  FMUL R72, R125, UR9 ;  /* 0x000000097d487c20 */ /* 0x000fe20008400000 */
[----:B------:R-:W-:Y:S01]  /*1f30*/  FMUL R75, R120, UR9 ;  /* 0x00000009784b7c20 */ /* 0x000fe20008400000 */
[----:B------:R-:W-:Y:S01]  /*1f40*/  FMUL R73, R126, UR9 ;  /* 0x000000097e497c20 */ /* 0x000fe20008400000 */
[----:B------:R-:W-:Y:S01]  /*1f50*/  FMUL R74, R127, UR9 ;  /* 0x000000097f4a7c20 */ /* 0x000fe20008400000 */
[----:B------:R-:W-:-:S02]  /*1f60*/  FMUL R76, R122, UR9 ;  /* 0x000000097a4c7c20 */ /* 0x000fc40008400000 */
[----:B------:R-:W-:-:S03]  /*1f70*/  FMNMX3 R100, R27, R72, R75, !PT ;  /* 0x000000481b647276 */ /* 0x000fc6000780004b */
[----:B------:R-:W-:Y:S01]  /*1f80*/  FMUL R77, R92, UR9 ;  /* 0x000000095c4d7c20 */ /* 0x000fe20008400000 */
[----:B------:R-:W-:Y:S01]  /*1f90*/  FMUL R78, R93, UR9 ;  /* 0x000000095d4e7c20 */ /* 0x000fe20008400000 */
[----:B------:R-:W-:Y:S01]  /*1fa0*/  FMUL R79, R94, UR9 ;  /* 0x000000095e4f7c20 */ /* 0x000fe20008400000 */
[----:B------:R-:W-:Y:S01]  /*1fb0*/  FMUL R84, R95, UR9 ;  /* 0x000000095f547c20 */ /* 0x000fe20008400000 */
[----:B------:R-:W-:Y:S01]  /*1fc0*/  FMNMX3 R75, R73, R74, R76, !PT ;  /* 0x0000004a494b7276 */ /* 0x000fe2000780004c */
[----:B------:R-:W-:-:S03]  /*1fd0*/  FMUL R27, R121, UR9 ;  /* 0x00000009791b7c20 */ /* 0x000fc60008400000 */
[----:B------:R-:W-:Y:S01]  /*1fe0*/  FMUL R85, R96, UR9 ;  /* 0x0000000960557c20 */ /* 0x000fe20008400000 */
[----:B------:R-:W-:Y:S01]  /*1ff0*/  FMUL R86, R98, UR9 ;  /* 0x0000000962567c20 */ /* 0x000fe20008400000 */
[----:B------:R-:W-:Y:S01]  /*2000*/  FMUL R72, R123, UR9 ;  /* 0x000000097b487c20 */ /* 0x000fe20008400000 */
[----:B------:R-:W-:Y:S01]  /*2010*/  FMUL R73, R97, UR9 ;  /* 0x0000000961497c20 */ /* 0x000fe20008400000 */
[----:B------:R-:W-:Y:S01]  /*2020*/  FMUL R74, R99, UR9 ;  /* 0x00000009634a7c20 */ /* 0x000fe20008400000 */
[----:B------:R-:W-:Y:S02]  /*2030*/  FMNMX3 R78, R77, R78, R85, !PT ;  /* 0x0000004e4d4e7276 */ /* 0x000fe40007800055 */
[----:B------:R-:W-:Y:S02]  /*2040*/  FMNMX3 R79, R79, R84, R86, !PT ;  /* 0x000000544f4f7276 */ /* 0x000fe40007800056 */
[----:B------:R-:W-:Y:S02]  /*2050*/  FMNMX R27, R27, R100, !PT ;  /* 0x000000641b1b7209 */ /* 0x000fe40007800000 */
[----:B------:R-:W-:-:S02]  /*2060*/  FMNMX R72, R72, R75, !PT ;  /* 0x0000004b48487209 */ /* 0x000fc40007800000 */
[----:B------:R-:W-:Y:S02]  /*2070*/  FMNMX R73, R73, R78, !PT ;  /* 0x0000004e49497209 */ /* 0x000fe40007800000 */
[----:B------:R-:W-:Y:S01]  /*2080*/  FMNMX R74, R74, R79, !PT ;  /* 0x0000004f4a4a7209 */ /* 0x000fe20007800000 */
[----:B------:R-:W0:Y:S04]  /*2090*/  SHFL.BFLY PT, R76, R27, 0x2, 0x1f ;  /* 0x0c401f001b4c7f89 */ /* 0x000e2800000e0000 */
[----:B------:R-:W1:Y:S04]  /*20a0*/  SHFL.BFLY PT, R77, R72, 0x2, 0x1f ;  /* 0x0c401f00484d7f89 */ /* 0x000e6800000e0000 */
[----:B------:R-:W2:Y:S04]  /*20b0*/  SHFL.BFLY PT, R78, R73, 0x2, 0x1f ;  /* 0x0c401f00494e7f89 */ /* 0x000ea800000e0000 */
[----:B------:R-:W3:Y:S01]  /*20c0*/  SHFL.BFLY PT, R85, R74, 0x2, 0x1f ;  /* 0x0c401f004a557f89 */ /* 0x000ee200000e0000 */
[----:B0-----:R-:W-:-:S02]  /*20d0*/  FMNMX R75, R27, R76, !PT ;  /* 0x0000004c1b4b7209 */ /* 0x001fc40007800000 */
[----:B-1----:R-:W-:Y:S02]  /*20e0*/  FMNMX R77, R72, R77, !PT ;  /* 0x0000004d484d7209 */ /* 0x002fe40007800000 */
[----:B--2---:R-:W-:Y:S02]  /*20f0*/  FMNMX R79, R73, R78, !PT ;  /* 0x0000004e494f7209 */ /* 0x004fe40007800000 */
[----:B---3--:R-:W-:Y:S01]  /*2100*/  FMNMX R85, R74, R85, !PT ;  /* 0x000000554a557209 */ /* 0x008fe20007800000 */
[----:B------:R-:W0:Y:S04]  /*2110*/  SHFL.BFLY PT, R78, R75, 0x1, 0x1f ;  /* 0x0c201f004b4e7f89 */ /* 0x000e2800000e0000 */
[----:B------:R-:W1:Y:S04]  /*2120*/  SHFL.BFLY PT, R84, R77, 0x1, 0x1f ;  /* 0x0c201f004d547f89 */ /* 0x000e6800000e0000 */
[----:B------:R-:W2:Y:S04]  /*2130*/  SHFL.BFLY PT, R86, R79, 0x1, 0x1f ;  /* 0x0c201f004f567f89 */ /* 0x000ea800000e0000 */
[----:B------:R-:W3:Y:S01]  /*2140*/  SHFL.BFLY PT, R100, R85, 0x1, 0x1f ;  /* 0x0c201f0055647f89 */ /* 0x000ee200000e0000 */
[----:B------:R-:W-:-:S02]  /*2150*/  SHF.L.U32 R27, R0, 0x1, RZ ;  /* 0x00000001001b7819 */ /* 0x000fc400000006ff */
[----:B------:R-:W-:Y:S02]  /*2160*/  SHF.R.U32.HI R72, RZ, 0x3, R9 ;  /* 0x00000003ff487819 */ /* 0x000fe40000011609 */
[----:B------:R-:W-:Y:S02]  /*2170*/  LOP3.LUT R27, R27, 0x38, RZ, 0xc0, !PT ;  /* 0x000000381b1b7812 */ /* 0x000fe400078ec0ff */
[----:B------:R-:W-:Y:S02]  /*2180*/  LOP3.LUT R73, R72, 0x1c, RZ, 0xc0, !PT ;  /* 0x0000001c48497812 */ /* 0x000fe400078ec0ff */
[----:B------:R-:W-:Y:S01]  /*2190*/  LEA R76, R27, UR6, 0x2 ;  /* 0x000000061b4c7c11 */ /* 0x000fe2000f8e10ff */
[----:B------:R-:W-:Y:S01]  /*21a0*/  BAR.SYNC.DEFER_BLOCKING 0x0 ;  /* 0x0000000000007b1d */ /* 0x000fe20000010000 */
[----:B0-----:R-:W-:-:S03]  /*21b0*/  FMNMX R27, R75, R78, !PT ;  /* 0x0000004e4b1b7209 */ /* 0x001fc60007800000 */
[----:B------:R-:W-:Y:S01]  /*21c0*/  IMAD.IADD R72, R76, 0x1, R73 ;  /* 0x000000014c487824 */ /* 0x000fe200078e0249 */
[----:B-1----:R-:W-:Y:S02]  /*21d0*/  FMNMX R73, R77, R84, !PT ;  /* 0x000000544d497209 */ /* 0x002fe40007800000 */
[----:B--2---:R-:W-:Y:S02]  /*21e0*/  FMNMX R75, R79, R86, !PT ;  /* 0x000000564f4b7209 */ /* 0x004fe40007800000 */
[----:B---3--:R-:W-:Y:S01]  /*21f0*/  FMNMX R77, R85, R100, !PT ;  /* 0x00000064554d7209 */ /* 0x008fe20007800000 */
[----:B------:R-:W-:Y:S04]  /*2200*/  @!P2 STS [R72], R27 ;  /* 0x0000001b4800a388 */ /* 0x000fe80000000800 */
[----:B------:R-:W-:Y:S04]  /*2210*/  @!P2 STS [R72+0x100], R73 ;  /* 0x000100494800a388 */ /* 0x000fe80000000800 */
[----:B------:R-:W-:Y:S04]  /*2220*/  @!P2 STS [R72+0x200], R75 ;  /* 0x0002004b4800a388 */ /* 0x000fe80000000800 */
[----:B------:R-:W-:Y:S01]  /*2230*/  @!P2 STS [R72+0x300], R77 ;  /* 0x0003004d4800a388 */ /* 0x000fe20000000800 */
[----:B------:R-:W-:Y:S01]  /*2240*/  LEA R104, R9, UR6, 0x2 ;  /* 0x0000000609687c11 */ /* 0x000fe2000f8e10ff */
[----:B------:R-:W-:Y:S06]  /*2250*/  BAR.SYNC.DEFER_BLOCKING 0x0 ;  /* 0x0000000000007b1d */ /* 0x000fec0000010000 */
[----:B------:R-:W0:Y:S04]  /*2260*/  LDS R74, [R104] ;  /* 0x00000000684a7984 */ /* 0x000e280000000800 */
[----:B0-----:R-:W0:Y:S02]  /*2270*/  SHFL.BFLY PT, R79, R74, 0x4, 0x1f ;  /* 0x0c801f004a4f7f89 */ /* 0x001e2400000e0000 */
[----:B0-----:R-:W-:-:S05]  /*2280*/  FMNMX R79, R74, R79, !PT ;  /* 0x0000004f4a4f7209 */ /* 0x001fca0007800000 */
[----:B------:R-:W0:Y:S02]  /*2290*/  SHFL.BFLY PT, R78, R79, 0x2, 0x1f ;  /* 0x0c401f004f4e7f89 */ /* 0x000e2400000e0000 */
[----:B0-----:R-:W-:-:S05]  /*22a0*/  FMNMX R78, R79, R78, !PT ;  /* 0x0000004e4f4e7209 */ /* 0x001fca0007800000 */
[----:B------:R-:W0:Y:S02]  /*22b0*/  SHFL.BFLY PT, R27, R78, 0x1, 0x1f ;  /* 0x0c201f004e1b7f89 */ /* 0x000e2400000e0000 */
[----:B0-----:R-:W-:-:S05]  /*22c0*/  FMNMX R85, R78, R27, !PT ;  /* 0x0000001b4e557209 */ /* 0x001fca0007800000 */
[----:B------:R-:W-:Y:S01]  /*22d0*/  @!P1 STS [R104], R85 ;  /* 0x0000005568009388 */ /* 0x000fe20000000800 */
[----:B------:R-:W-:Y:S06]  /*22e0*/  BAR.SYNC.DEFER_BLOCKING 0x0 ;  /* 0x0000000000007b1d */ /* 0x000fec0000010000 */
[----:B------:R-:W0:Y:S04]  /*22f0*/  LDS R27, [R76] ;  /* 0x000000004c1b7984 */ /* 0x000e280000000800 */
[----:B------:R-:W1:Y:S04]  /*2300*/  LDS R112, [R76+0x100] ;  /* 0x000100004c707984 */ /* 0x000e680000000800 */
[----:B------:R-:W2:Y:S04]  /*2310*/  LDS R113, [R76+0x200] ;  /* 0x000200004c717984 */ /* 0x000ea80000000800 */
[----:B------:R-:W3:Y:S01]  /*2320*/  LDS R114, [R76+0x300] ;  /* 0x000300004c727984 */ /* 0x000ee20000000800 */
[----:B0-----:R-:W-:-:S02]  /*2330*/  FMNMX R27, R27, R164, !PT ;  /* 0x000000a41b1b7209 */ /* 0x001fc40007800000 */
[----:B-1----:R-:W-:-:S03]  /*2340*/  FMNMX R112, R112, R165, !PT ;  /* 0x000000a570707209 */ /* 0x002fc60007800000 */
[--C-:B------:R-:W-:Y:S01]  /*2350*/  FFMA R124, R124, UR9, -R27.reuse ;  /* 0x000000097c7c7c23 */ /* 0x100fe2000800081b */
[----:B--2---:R-:W-:Y:S01]  /*2360*/  FMNMX R113, R113, R158, !PT ;  /* 0x0000009e71717209 */ /* 0x004fe20007800000 */
[----:B------:R-:W-:Y:S01]  /*2370*/  FFMA R125, R125, UR9, -R27 ;  /* 0x000000097d7d7c23 */ /* 0x000fe2000800081b */
[----:B---3--:R-:W-:Y:S01]  /*2380*/  FMNMX R114, R114, R159, !PT ;  /* 0x0000009f72727209 */ /* 0x008fe20007800000 */
[--C-:B------:R-:W-:Y:S01]  /*2390*/  FFMA R126, R126, UR9, -R112.reuse ;  /* 0x000000097e7e7c23 */ /* 0x100fe20008000870 */
[----:B------:R-:W-:Y:S01]  /*23a0*/  FFMA R127, R127, UR9, -R112 ;  /* 0x000000097f7f7c23 */ /* 0x000fe20008000870 */
[----:B------:R-:W-:Y:S02]  /*23b0*/  FFMA R93, R93, UR9, -R113 ;  /* 0x000000095d5d7c23 */ /* 0x000fe40008000871 */
[--C-:B------:R-:W-:Y:S01]  /*23c0*/  FFMA R94, R94, UR9, -R114.reuse ;  /* 0x000000095e5e7c23 */ /* 0x100fe20008000872 */
[----:B------:R-:W-:Y:S01]  /*23d0*/  FFMA R95, R95, UR9, -R114 ;  /* 0x000000095f5f7c23 */ /* 0x000fe20008000872 */
[----:B------:R-:W-:Y:S01]  /*23e0*/  FMUL R77, R124, 1.4426950216293334961 ;  /* 0x3fb8aa3b7c4d7820 */ /* 0x000fe20000400000 */
[----:B------:R-:W-:Y:S01]  /*23f0*/  FMUL R84, R125, 1.4426950216293334961 ;  /* 0x3fb8aa3b7d547820 */ /* 0x000fe20000400000 */
[----:B------:R-:W-:Y:S01]  /*2400*/  FFMA R120, R120, UR9, -R27 ;  /* 0x0000000978787c23 */ /* 0x000fe2000800081b */
[--C-:B------:R-:W-:Y:S01]  /*2410*/  FFMA R73, R92, UR9, -R113.reuse ;  /* 0x000000095c497c23 */ /* 0x100fe20008000871 */
[----:B------:R-:W-:Y:S01]  /*2420*/  FMUL R85, R126, 1.4426950216293334961 ;  /* 0x3fb8aa3b7e557820 */ /* 0x000fe20000400000 */
[----:B------:R-:W-:Y:S01]  /*2430*/  FMUL R86, R127, 1.4426950216293334961 ;  /* 0x3fb8aa3b7f567820 */ /* 0x000fe20000400000 */
[----:B------:R-:W-:Y:S01]  /*2440*/  FFMA R122, R122, UR9, -R112 ;  /* 0x000000097a7a7c23 */ /* 0x000fe20008000870 */
[----:B------:R-:W-:Y:S01]  /*2450*/  FMUL R93, R93, 1.4426950216293334961 ;  /* 0x3fb8aa3b5d5d7820 */ /* 0x000fe20000400000 */
[----:B------:R-:W-:Y:S01]  /*2460*/  FMUL R94, R94, 1.4426950216293334961 ;  /* 0x3fb8aa3b5e5e7820 */ /* 0x000fe20000400000 */
[----:B------:R-:W-:Y:S01]  /*2470*/  FMUL R95, R95, 1.4426950216293334961 ;  /* 0x3fb8aa3b5f5f7820 */ /* 0x000fe20000400000 */
[----:B------:R-:W-:Y:S01]  /*2480*/  FMUL R78, R120, 1.4426950216293334961 ;  /* 0x3fb8aa3b784e7820 */ /* 0x000fe20000400000 */
[----:B------:R-:W-:Y:S01]  /*2490*/  FMUL R73, R73, 1.4426950216293334961 ;  /* 0x3fb8aa3b49497820 */ /* 0x000fe20000400000 */
[----:B------:R-:W-:Y:S01]  /*24a0*/  FFMA R96, R96, UR9, -R113 ;  /* 0x0000000960607c23 */ /* 0x000fe20008000871 */
[----:B------:R-:W-:Y:S01]  /*24b0*/  FFMA R98, R98, UR9, -R114 ;  /* 0x0000000962627c23 */ /* 0x000fe20008000872 */
[----:B------:R-:W-:Y:S01]  /*24c0*/  FMUL R87, R122, 1.4426950216293334961 ;  /* 0x3fb8aa3b7a577820 */ /* 0x000fe20000400000 */
[----:B------:R-:W-:Y:S01]  /*24d0*/  MUFU.EX2 R77, R77 ;  /* 0x0000004d004d7308 */ /* 0x000fe20000000800 */
[----:B------:R-:W-:Y:S01]  /*24e0*/  FFMA R121, R121, UR9, -R27 ;  /* 0x0000000979797c23 */ /* 0x000fe2000800081b */
[----:B------:R-:W-:Y:S01]  /*24f0*/  FFMA R123, R123, UR9, -R112 ;  /* 0x000000097b7b7c23 */ /* 0x000fe20008000870 */
[----:B------:R-:W-:Y:S01]  /*2500*/  FMUL R96, R96, 1.4426950216293334961 ;  /* 0x3fb8aa3b60607820 */ /* 0x000fe20000400000 */
[----:B------:R-:W-:Y:S01]  /*2510*/  FFMA R97, R97, UR9, -R113 ;  /* 0x0000000961617c23 */ /* 0x000fe20008000871 */
[----:B------:R-:W-:Y:S01]  /*2520*/  FMUL R98, R98, 1.4426950216293334961 ;  /* 0x3fb8aa3b62627820 */ /* 0x000fe20000400000 */
[----:B------:R-:W-:-:S02]  /*2530*/  FFMA R99, R99, UR9, -R114 ;  /* 0x0000000963637c23 */ /* 0x000fc40008000872 */
[----:B------:R-:W0:Y:S01]  /*2540*/  MUFU.EX2 R84, R84 ;  /* 0x0000005400547308 */ /* 0x000e220000000800 */
[----:B------:R-:W-:Y:S01]  /*2550*/  FMUL R79, R121, 1.4426950216293334961 ;  /* 0x3fb8aa3b794f7820 */ /* 0x000fe20000400000 */
[----:B------:R-:W-:Y:S01]  /*2560*/  FMUL R123, R123, 1.4426950216293334961 ;  /* 0x3fb8aa3b7b7b7820 */ /* 0x000fe20000400000 */
[----:B------:R-:W-:-:S05]  /*2570*/  FMUL R97, R97, 1.4426950216293334961 ;  /* 0x3fb8aa3b61617820 */ /* 0x000fca0000400000 */
[----:B------:R-:W-:Y:S01]  /*2580*/  MUFU.EX2 R85, R85 ;  /* 0x0000005500557308 */ /* 0x000fe20000000800 */
[----:B------:R-:W-:-:S07]  /*2590*/  FMUL R99, R99, 1.4426950216293334961 ;  /* 0x3fb8aa3b63637820 */ /* 0x000fce0000400000 */
[----:B------:R-:W1:Y:S08]  /*25a0*/  MUFU.EX2 R86, R86 ;  /* 0x0000005600567308 */ /* 0x000e700000000800 */
[----:B------:R0:W-:Y:S08]  /*25b0*/  MUFU.EX2 R100, R73 ;  /* 0x0000004900647308 */ /* 0x0001f00000000800 */
[----:B------:R-:W2:Y:S08]  /*25c0*/  MUFU.EX2 R93, R93 ;  /* 0x0000005d005d7308 */ /* 0x000eb00000000800 */
[----:B------:R-:W-:Y:S08]  /*25d0*/  MUFU.EX2 R94, R94 ;  /* 0x0000005e005e7308 */ /* 0x000ff00000000800 */
[----:B------:R-:W3:Y:S08]  /*25e0*/  MUFU.EX2 R95, R95 ;  /* 0x0000005f005f7308 */ /* 0x000ef00000000800 */
[----:B------:R-:W4:Y:S08]  /*25f0*/  MUFU.EX2 R78, R78 ;  /* 0x0000004e004e7308 */ /* 0x000f300000000800 */
[----:B------:R-:W5:Y:S08]  /*2600*/  MUFU.EX2 R87, R87 ;  /* 0x0000005700577308 */ /* 0x000f700000000800 */
[----:B------:R-:W1:Y:S08]  /*2610*/  MUFU.EX2 R102, R96 ;  /* 0x0000006000667308 */ /* 0x000e700000000800 */
[----:B------:R-:W1:Y:S01]  /*2620*/  MUFU.EX2 R120, R98 ;  /* 0x0000006200787308 */ /* 0x000e620000000800 */
[----:B0-----:R-:W-:-:S07]  /*2630*/  FADD R73, R77, R84 ;  /* 0x000000544d497221 */ /* 0x001fce0000000000 */
[----:B------:R-:W0:Y:S08]  /*2640*/  MUFU.EX2 R79, R79 ;  /* 0x0000004f004f7308 */ /* 0x000e300000000800 */
[----:B------:R-:W0:Y:S08]  /*2650*/  MUFU.EX2 R92, R123 ;  /* 0x0000007b005c7308 */ /* 0x000e300000000800 */
[----:B------:R3:W0:Y:S08]  /*2660*/  MUFU.EX2 R101, R97 ;  /* 0x0000006100657308 */ /* 0x0006300000000800 */
[----:B------:R-:W0:Y:S01]  /*2670*/  MUFU.EX2 R103, R99 ;  /* 0x0000006300677308 */ /* 0x000e220000000800 */
[----:B-1----:R-:W-:Y:S01]  /*2680*/  FADD R74, R85, R86 ;  /* 0x00000056554a7221 */ /* 0x002fe20000000000 */
[----:B--2---:R-:W-:Y:S01]  /*2690*/  FADD R75, R100, R93 ;  /* 0x0000005d644b7221 */ /* 0x004fe20000000000 */
[----:B---3--:R-:W-:Y:S01]  /*26a0*/  FADD R97, R94, R95 ;  /* 0x0000005f5e617221 */ /* 0x008fe20000000000 */
[----:B----4-:R-:W-:Y:S01]  /*26b0*/  FADD R96, R78, R73 ;  /* 0x000000494e607221 */ /* 0x010fe20000000000 */
[----:B-----5:R-:W-:Y:S01]  /*26c0*/  FADD R73, R87, R74 ;  /* 0x0000004a57497221 */ /* 0x020fe20000000000 */
[----:B------:R-:W-:Y:S01]  /*26d0*/  FADD R74, R102, R75 ;  /* 0x0000004b664a7221 */ /* 0x000fe20000000000 */
[----:B------:R-:W-:Y:S01]  /*26e0*/  FADD R106, R120, R97 ;  /* 0x00000061786a7221 */ /* 0x000fe20000000000 */
[----:B0-----:R-:W-:Y:S01]  /*26f0*/  FADD R96, R79, R96 ;  /* 0x000000604f607221 */ /* 0x001fe20000000000 */
[----:B------:R-:W-:Y:S01]  /*2700*/  FADD R73, R92, R73 ;  /* 0x000000495c497221 */ /* 0x000fe20000000000 */
[----:B------:R-:W-:Y:S01]  /*2710*/  FADD R74, R101, R74 ;  /* 0x0000004a654a7221 */ /* 0x000fe20000000000 */
[----:B------:R-:W-:-:S02]  /*2720*/  FADD R106, R103, R106 ;  /* 0x0000006a676a7221 */ /* 0x000fc40000000000 */
[----:B------:R-:W0:Y:S04]  /*2730*/  SHFL.BFLY PT, R75, R96, 0x2, 0x1f ;  /* 0x0c401f00604b7f89 */ /* 0x000e2800000e0000 */
[----:B------:R-:W1:Y:S04]  /*2740*/  SHFL.BFLY PT, R98, R73, 0x2, 0x1f ;  /* 0x0c401f0049627f89 */ /* 0x000e6800000e0000 */
[----:B------:R-:W2:Y:S04]  /*2750*/  SHFL.BFLY PT, R99, R74, 0x2, 0x1f ;  /* 0x0c401f004a637f89 */ /* 0x000ea800000e0000 */
[----:B------:R-:W3:Y:S01]  /*2760*/  SHFL.BFLY PT, R105, R106, 0x2, 0x1f ;  /* 0x0c401f006a697f89 */ /* 0x000ee200000e0000 */
[----:B0-----:R-:W-:Y:S01]  /*2770*/  FADD R75, R96, R75 ;  /* 0x0000004b604b7221 */ /* 0x001fe20000000000 */
[----:B-1----:R-:W-:Y:S01]  /*2780*/  FADD R97, R73, R98 ;  /* 0x0000006249617221 */ /* 0x002fe20000000000 */
[----:B--2---:R-:W-:Y:S01]  /*2790*/  FADD R99, R74, R99 ;  /* 0x000000634a637221 */ /* 0x004fe20000000000 */
[----:B---3--:R-:W-:-:S02]  /*27a0*/  FADD R105, R106, R105 ;  /* 0x000000696a697221 */ /* 0x008fc40000000000 */
[----:B------:R-:W0:Y:S04]  /*27b0*/  SHFL.BFLY PT, R98, R75, 0x1, 0x1f ;  /* 0x0c201f004b627f89 */ /* 0x000e2800000e0000 */
[----:B------:R-:W1:Y:S04]  /*27c0*/  SHFL.BFLY PT, R108, R97, 0x1, 0x1f ;  /* 0x0c201f00616c7f89 */ /* 0x000e6800000e0000 */
[----:B------:R-:W2:Y:S04]  /*27d0*/  SHFL.BFLY PT, R110, R99, 0x1, 0x1f ;  /* 0x0c201f00636e7f89 */ /* 0x000ea800000e0000 */
[----:B------:R-:W3:Y:S01]  /*27e0*/  SHFL.BFLY PT, R96, R105, 0x1, 0x1f ;  /* 0x0c201f0069607f89 */ /* 0x000ee200000e0000 */
[----:B0-----:R-:W-:Y:S01]  /*27f0*/  FADD R109, R75, R98 ;  /* 0x000000624b6d7221 */ /* 0x001fe20000000000 */
[----:B------:R-:W-:Y:S01]  /*2800*/  BAR.SYNC.DEFER_BLOCKING 0x0 ;  /* 0x0000000000007b1d */ /* 0x000fe20000010000 */
[----:B-1----:R-:W-:Y:S01]  /*2810*/  FADD R111, R97, R108 ;  /* 0x0000006c616f7221 */ /* 0x002fe20000000000 */
[----:B--2---:R-:W-:Y:S01]  /*2820*/  FADD R115, R99, R110 ;  /* 0x0000006e63737221 */ /* 0x004fe20000000000 */
[----:B---3--:R-:W-:-:S03]  /*2830*/  FADD R117, R105, R96 ;  /* 0x0000006069757221 */ /* 0x008fc60000000000 */
[----:B------:R-:W-:Y:S04]  /*2840*/  @!P2 STS [R72], R109 ;  /* 0x0000006d4800a388 */ /* 0x000fe80000000800 */
[----:B------:R-:W-:Y:S04]  /*2850*/  @!P2 STS [R72+0x100], R111 ;  /* 0x0001006f4800a388 */ /* 0x000fe80000000800 */
[----:B------:R-:W-:Y:S04]  /*2860*/  @!P2 STS [R72+0x200], R115 ;  /* 0x000200734800a388 */ /* 0x000fe80000000800 */
[----:B------:R-:W-:Y:S01]  /*2870*/  @!P2 STS [R72+0x300], R117 ;  /* 0x000300754800a388 */ /* 0x000fe20000000800 */
[----:B------:R-:W-:Y:S06]  /*2880*/  BAR.SYNC.DEFER_BLOCKING 0x0 ;  /* 0x0000000000007b1d */ /* 0x000fec0000010000 */
[----:B------:R-:W0:Y:S04]  /*2890*/  LDS R105, [R104] ;  /* 0x0000000068697984 */ /* 0x000e280000000800 */
[----:B0-----:R-:W0:Y:S02]  /*28a0*/  SHFL.BFLY PT, R74, R105, 0x4, 0x1f ;  /* 0x0c801f00694a7f89 */ /* 0x001e2400000e0000 */
[----:B0-----:R-:W-:-:S05]  /*28b0*/  FADD R106, R105, R74 ;  /* 0x0000004a696a7221 */ /* 0x001fca0000000000 */
[----:B------:R-:W0:Y:S02]  /*28c0*/  SHFL.BFLY PT, R73, R106, 0x2, 0x1f ;  /* 0x0c401f006a497f89 */ /* 0x000e2400000e0000 */
[----:B0-----:R-:W-:-:S05]  /*28d0*/  FADD R107, R106, R73 ;  /* 0x000000496a6b7221 */ /* 0x001fca0000000000 */
[----:B------:R-:W0:Y:S02]  /*28e0*/  SHFL.BFLY PT, R74, R107, 0x1, 0x1f ;  /* 0x0c201f006b4a7f89 */ /* 0x000e2400000e0000 */
[----:B0-----:R-:W-:-:S05]  /*28f0*/  FADD R109, R107, R74 ;  /* 0x0000004a6b6d7221 */ /* 0x001fca0000000000 */
[----:B------:R0:W-:Y:S01]  /*2900*/  @!P1 STS [R104], R109 ;  /* 0x0000006d68009388 */ /* 0x0001e20000000800 */
[C---:B------:R-:W-:Y:S01]  /*2910*/  IMAD.WIDE R98, R19.reuse, 0x2, R146 ;  /* 0x0000000213627825 */ /* 0x040fe200078e0292 */
[----:B------:R-:W-:Y:S03]  /*2920*/  BAR.SYNC.DEFER_BLOCKING 0x0 ;  /* 0x0000000000007b1d */ /* 0x000fe60000010000 */
[----:B------:R-:W-:-:S04]  /*2930*/  IMAD.WIDE R96, R19, 0x2, R144 ;  /* 0x0000000213607825 */ /* 0x000fc800078e0290 */
[----:B------:R-:W-:-:S04]  /*2940*/  IMAD.WIDE R74, R19, 0x2, R142 ;  /* 0x00000002134a7825 */ /* 0x000fc800078e028e */
[----:B------:R-:W-:-:S04]  /*2950*/  IMAD.WIDE R72, R19, 0x2, R138 ;  /* 0x0000000213487825 */ /* 0x000fc800078e028a */
[----:B------:R-:W-:-:S04]  /*2960*/  IMAD.WIDE R118, R19, 0x2, R136 ;  /* 0x0000000213767825 */ /* 0x000fc800078e0288 */
[----:B------:R-:W-:-:S04]  /*2970*/  IMAD.WIDE R116, R19, 0x2, R134 ;  /* 0x0000000213747825 */ /* 0x000fc800078e0286 */
[C---:B------:R-:W-:Y:S01]  /*2980*/  IMAD.WIDE R110, R19.reuse, 0x2, R30 ;  /* 0x00000002136e7825 */ /* 0x040fe200078e021e */
[----:B------:R1:W2:Y:S03]  /*2990*/  LDG.E.U16 R121, desc[UR10][R98.64] ;  /* 0x0000000a62797981 */ /* 0x0002a6000c1e1500 */
[C---:B------:R-:W-:Y:S01]  /*29a0*/  IMAD.WIDE R106, R19.reuse, 0x2, R32 ;  /* 0x00000002136a7825 */ /* 0x040fe200078e0220 */
[----:B------:R3:W4:Y:S03]  /*29b0*/  LDG.E.U16 R122, desc[UR10][R96.64] ;  /* 0x0000000a607a7981 */ /* 0x000726000c1e1500 */
[C---:B0-----:R-:W-:Y:S01]  /*29c0*/  IMAD.WIDE R108, R19.reuse, 0x2, R34 ;  /* 0x00000002136c7825 */ /* 0x041fe200078e0222 */
[----:B------:R0:W5:Y:S03]  /*29d0*/  LDG.E.U16 R123, desc[UR10][R74.64] ;  /* 0x0000000a4a7b7981 */ /* 0x000166000c1e1500 */
[C---:B------:R-:W-:Y:S01]  /*29e0*/  IMAD.WIDE R104, R19.reuse, 0x2, R48 ;  /* 0x0000000213687825 */ /* 0x040fe200078e0230 */
[----:B------:R0:W4:Y:S03]  /*29f0*/  LDG.E.U16 R115, desc[UR10][R72.64] ;  /* 0x0000000a48737981 */ /* 0x000126000c1e1500 */
[C---:B-1----:R-:W-:Y:S01]  /*2a00*/  IMAD.WIDE R98, R19.reuse, 0x2, R46 ;  /* 0x0000000213627825 */ /* 0x042fe200078e022e */
[----:B------:R1:W5:Y:S03]  /*2a10*/  LDG.E.U16 R124, desc[UR10][R118.64] ;  /* 0x0000000a767c7981 */ /* 0x000366000c1e1500 */
[C---:B---3--:R-:W-:Y:S01]  /*2a20*/  IMAD.WIDE R96, R19.reuse, 0x2, R42 ;  /* 0x0000000213607825 */ /* 0x048fe200078e022a */
[----:B------:R3:W5:Y:S03]  /*2a30*/  LDG.E.U16 R125, desc[UR10][R116.64] ;  /* 0x0000000a747d7981 */ /* 0x000766000c1e1500 */
[C---:B0-----:R-:W-:Y:S01]  /*2a40*/  IMAD.WIDE R74, R19.reuse, 0x2, R40 ;  /* 0x00000002134a7825 */ /* 0x041fe200078e0228 */
[----:B------:R0:W5:Y:S03]  /*2a50*/  LDG.E.U16 R127, desc[UR10][R110.64] ;  /* 0x0000000a6e7f7981 */ /* 0x000166000c1e1500 */
[C---:B------:R-:W-:Y:S01]  /*2a60*/  IMAD.WIDE R72, R19.reuse, 0x2, R38 ;  /* 0x0000000213487825 */ /* 0x040fe200078e0226 */
[----:B------:R0:W5:Y:S03]  /*2a70*/  LDG.E.U16 R126, desc[UR10][R106.64] ;  /* 0x0000000a6a7e7981 */ /* 0x000166000c1e1500 */
        /* <DEDUP_REMOVED lines=29> */
[----:B------:R-:W5:Y:S03]  /*2c50*/  LDG.E.U16 R228, desc[UR10][R74.64] ;  /* 0x0000000a4ae47981 */ /* 0x000f66000c1e1500 */
[C---:B------:R-:W-:Y:S01]  /*2c60*/  IMAD.WIDE R104, R19.reuse, 0x2, R132 ;  /* 0x0000000213687825 */ /* 0x040fe200078e0284 */
[----:B------:R0:W5:Y:S03]  /*2c70*/  LDG.E.U16 R237, desc[UR10][R72.64] ;  /* 0x0000000a48ed7981 */ /* 0x000166000c1e1500 */
[C---:B-1----:R-:W-:Y:S01]  /*2c80*/  IMAD.WIDE R96, R19.reuse, 0x2, R60 ;  /* 0x0000000213607825 */ /* 0x042fe200078e023c */
[----:B------:R-:W5:Y:S03]  /*2c90*/  LDG.E.U16 R106, desc[UR10][R106.64] ;  /* 0x0000000a6a6a7981 */ /* 0x000f66000c1e1500 */
[----:B---3--:R-:W-:Y:S01]  /*2ca0*/  IMAD.WIDE R98, R19, 0x2, R68 ;  /* 0x0000000213627825 */ /* 0x008fe200078e0244 */
[----:B------:R-:W3:Y:S04]  /*2cb0*/  LDG.E.U16 R108, desc[UR10][R108.64] ;  /* 0x0000000a6c6c7981 */ /* 0x000ee8000c1e1500 */
[----:B------:R-:W3:Y:S04]  /*2cc0*/  LDG.E.U16 R110, desc[UR10][R110.64] ;  /* 0x0000000a6e6e7981 */ /* 0x000ee8000c1e1500 */
[----:B------:R-:W3:Y:S04]  /*2cd0*/  LDG.E.U16 R116, desc[UR10][R116.64] ;  /* 0x0000000a74747981 */ /* 0x000ee8000c1e1500 */
[----:B------:R-:W3:Y:S04]  /*2ce0*/  LDG.E.U16 R118, desc[UR10][R118.64] ;  /* 0x0000000a76767981 */ /* 0x000ee8000c1e1500 */
[----:B------:R1:W3:Y:S04]  /*2cf0*/  LDG.E.U16 R226, desc[UR10][R96.64] ;  /* 0x0000000a60e27981 */ /* 0x0002e8000c1e1500 */
[----:B------:R1:W3:Y:S04]  /*2d00*/  LDG.E.U16 R230, desc[UR10][R98.64] ;  /* 0x0000000a62e67981 */ /* 0x0002e8000c1e1500 */
[----:B------:R-:W3:Y:S04]  /*2d10*/  LDG.E.U16 R104, desc[UR10][R104.64] ;  /* 0x0000000a68687981 */ /* 0x000ee8000c1e1500 */
[----:B0-----:R-:W-:Y:S04]  /*2d20*/  LDS R72, [R76] ;  /* 0x000000004c487984 */ /* 0x001fe80000000800 */
[----:B------:R-:W-:Y:S04]  /*2d30*/  LDS R73, [R76+0x100] ;  /* 0x000100004c497984 */ /* 0x000fe80000000800 */
[----:B------:R-:W-:Y:S04]  /*2d40*/  LDS R74, [R76+0x200] ;  /* 0x000200004c4a7984 */ /* 0x000fe80000000800 */
[----:B------:R0:W-:Y:S01]  /*2d50*/  LDS R75, [R76+0x300] ;  /* 0x000300004c4b7984 */ /* 0x0001e20000000800 */
[----:B------:R-:W-:Y:S01]  /*2d60*/  BAR.SYNC.DEFER_BLOCKING 0x0 ;  /* 0x0000000000007b1d */ /* 0x000fe20000010000 */
[----:B-1----:R-:W-:-:S02]  /*2d70*/  F2FP.F16.F32.PACK_AB R96, R84, R77 ;  /* 0x0000004d5460723e */ /* 0x002fc400000000ff */
[----:B------:R-:W-:Y:S02]  /*2d80*/  F2FP.F16.F32.PACK_AB R98, R79, R78 ;  /* 0x0000004e4f62723e */ /* 0x000fe400000000ff */
[----:B------:R-:W-:Y:S02]  /*2d90*/  F2FP.F16.F32.PACK_AB R97, R86, R85 ;  /* 0x000000555661723e */ /* 0x000fe400000000ff */
[----:B------:R-:W-:Y:S02]  /*2da0*/  F2FP.F16.F32.PACK_AB R99, R92, R87 ;  /* 0x000000575c63723e */ /* 0x000fe400000000ff */
[----:B------:R-:W-:Y:S02]  /*2db0*/  F2FP.F16.F32.PACK_AB R102, R101, R102 ;  /* 0x000000666566723e */ /* 0x000fe400000000ff */
[----:B------:R-:W-:Y:S02]  /*2dc0*/  F2FP.F16.F32.PACK_AB R100, R93, R100 ;  /* 0x000000645d64723e */ /* 0x000fe400000000ff */
[----:B------:R-:W-:-:S02]  /*2dd0*/  F2FP.F16.F32.PACK_AB R101, R95, R94 ;  /* 0x0000005e5f65723e */ /* 0x000fc400000000ff */
[----:B------:R-:W-:Y:S01]  /*2de0*/  F2FP.F16.F32.PACK_AB R103, R103, R120 ;  /* 0x000000786767723e */ /* 0x000fe200000000ff */
[----:B0-----:R-:W-:Y:S01]  /*2df0*/  FADD R76, -R27, R164 ;  /* 0x000000a41b4c7221 */ /* 0x001fe20000000100 */
[----:B------:R-:W-:-:S03]  /*2e00*/  FADD R77, -R112, R165 ;  /* 0x000000a5704d7221 */ /* 0x000fc60000000100 */
[----:B------:R-:W-:Y:S01]  /*2e10*/  FMUL R76, R76, 1.4426950216293334961 ;  /* 0x3fb8aa3b4c4c7820 */ /* 0x000fe20000400000 */
[----:B------:R-:W-:Y:S01]  /*2e20*/  FMUL R77, R77, 1.4426950216293334961 ;  /* 0x3fb8aa3b4d4d7820 */ /* 0x000fe20000400000 */
[----:B------:R-:W-:-:S04]  /*2e30*/  FADD R78, -R113, R158 ;  /* 0x0000009e714e7221 */ /* 0x000fc80000000100 */
[----:B------:R-:W-:Y:S01]  /*2e40*/  MUFU.EX2 R76, R76 ;  /* 0x0000004c004c7308 */ /* 0x000fe20000000800 */
[----:B------:R-:W-:-:S07]  /*2e50*/  FADD R79, -R114, R159 ;  /* 0x0000009f724f7221 */ /* 0x000fce0000000100 */
[----:B------:R-:W-:Y:S01]  /*2e60*/  MUFU.EX2 R77, R77 ;  /* 0x0000004d004d7308 */ /* 0x000fe20000000800 */
[----:B------:R-:W-:Y:S01]  /*2e70*/  FMUL R78, R78, 1.4426950216293334961 ;  /* 0x3fb8aa3b4e4e7820 */ /* 0x000fe20000400000 */
[----:B------:R-:W-:-:S06]  /*2e80*/  FMUL R79, R79, 1.4426950216293334961 ;  /* 0x3fb8aa3b4f4f7820 */ /* 0x000fcc0000400000 */
[----:B------:R-:W0:Y:S08]  /*2e90*/  MUFU.EX2 R78, R78 ;  /* 0x0000004e004e7308 */ /* 0x000e300000000800 */
[----:B------:R-:W1:Y:S01]  /*2ea0*/  MUFU.EX2 R79, R79 ;  /* 0x0000004f004f7308 */ /* 0x000e620000000800 */
[C---:B0-----:R-:W-:Y:S01]  /*2eb0*/  FMUL R80, R78.reuse, R80 ;  /* 0x000000504e507220 */ /* 0x041fe20000400000 */
[----:B------:R-:W-:Y:S01]  /*2ec0*/  FMUL R81, R78, R81 ;  /* 0x000000514e517220 */ /* 0x000fe20000400000 */
[C---:B-1----:R-:W-:Y:S01]  /*2ed0*/  FMUL R82, R79.reuse, R82 ;  /* 0x000000524f527220 */ /* 0x042fe20000400000 */
[----:B------:R-:W-:Y:S01]  /*2ee0*/  FMUL R83, R79, R83 ;  /* 0x000000534f537220 */ /* 0x000fe20000400000 */
[----:B--2---:R-:W-:Y:S04]  /*2ef0*/  STS.U16 [R10+UR6], R121 ;  /* 0x000000790a007988 */ /* 0x004fe80008000406 */
[----:B----4-:R-:W-:Y:S04]  /*2f00*/  STS.U16 [R10+UR6+0x800], R115 ;  /* 0x000800730a007988 */ /* 0x010fe80008000406 */
[----:B-----5:R-:W-:Y:S04]  /*2f10*/  STS.U16 [R10+UR6+0x1000], R127 ;  /* 0x0010007f0a007988 */ /* 0x020fe80008000406 */
        /* <DEDUP_REMOVED lines=22> */
[----:B---3--:R-:W-:Y:S04]  /*3080*/  STS.U16 [R23+UR6+0xe00], R108 ;  /* 0x000e006c17007988 */ /* 0x008fe80008000406 */
[----:B------:R-:W-:Y:S04]  /*3090*/  STS.U16 [R23+UR6+0x1600], R110 ;  /* 0x0016006e17007988 */ /* 0x000fe80008000406 */
[----:B------:R-:W-:Y:S04]  /*30a0*/  STS.U16 [R23+UR6+0x1e00], R116 ;  /* 0x001e007417007988 */ /* 0x000fe80008000406 */
[----:B------:R-:W-:Y:S04]  /*30b0*/  STS.U16 [R23+UR6+0x2600], R118 ;  /* 0x0026007617007988 */ /* 0x000fe80008000406 */
[----:B------:R-:W-:Y:S04]  /*30c0*/  STS.U16 [R23+UR6+0x2e00], R226 ;  /* 0x002e00e217007988 */ /* 0x000fe80008000406 */
[----:B------:R-:W-:Y:S04]  /*30d0*/  STS.U16 [R23+UR6+0x3600], R230 ;  /* 0x003600e617007988 */ /* 0x000fe80008000406 */
[----:B------:R-:W-:Y:S04]  /*30e0*/  STS.U16 [R23+UR6+0x3e00], R104 ;  /* 0x003e006817007988 */ /* 0x000fe80008000406 */
[----:B------:R-:W-:Y:S04]  /*30f0*/  STSM.16.M88.4 [R14+0x4000], R96 ;  /* 0x004000600e007844 */ /* 0x000fe80000000200 */
[----:B------:R0:W-:Y:S01]  /*3100*/  STSM.16.M88.4 [R14+0x5000], R100 ;  /* 0x005000640e007844 */ /* 0x0001e20000000200 */
[----:B------:R-:W-:Y:S06]  /*3110*/  BAR.SYNC.DEFER_BLOCKING 0x0 ;  /* 0x0000000000007b1d */ /* 0x000fec0000010000 */
[----:B------:R-:W-:Y:S04]  /*3120*/  LDSM.16.M88.4 R92, [R20+UR6+0x4000] ;  /* 0x00400006145c783b */ /* 0x000fe80008000200 */
[----:B------:R-:W1:Y:S04]  /*3130*/  LDSM.16.M88.4 R84, [R12+UR6] ;  /* 0x000000060c54783b */ /* 0x000e680008000200 */
[----:B------:R-:W2:Y:S01]  /*3140*/  LDSM.16.M88.4 R108, [R20+UR6+0x5000] ;  /* 0x00500006146c783b */ /* 0x000ea20008000200 */
[C---:B0-----:R-:W-:Y:S01]  /*3150*/  FMUL R100, R76.reuse, R88 ;  /* 0x000000584c647220 */ /* 0x041fe20000400000 */
[----:B------:R-:W-:Y:S01]  /*3160*/  FMUL R101, R76, R89 ;  /* 0x000000594c657220 */ /* 0x000fe20000400000 */
[C---:B------:R-:W-:Y:S01]  /*3170*/  FMUL R102, R77.reuse, R90 ;  /* 0x0000005a4d667220 */ /* 0x040fe20000400000 */
[----:B------:R-:W-:Y:S01]  /*3180*/  FMUL R103, R77, R91 ;  /* 0x0000005b4d677220 */ /* 0x000fe20000400000 */
[----:B------:R-:W-:Y:S04]  /*3190*/  LDSM.16.M88.4 R96, [R25+UR6+0x5000] ;  /* 0x005000061960783b */ /* 0x000fe80008000200 */
[----:B------:R-:W0:Y:S04]  /*31a0*/  LDSM.16.M88.4 R88, [R25+UR6+0x4000] ;  /* 0x004000061958783b */ /* 0x000e280008000200 */
[----:B------:R-:W-:Y:S01]  /*31b0*/  LDSM.16.M88.4 R104, [R26+UR6+0x5000] ;  /* 0x005000061a68783b */ /* 0x000fe20008000200 */
[-C--:B-1----:R-:W-:Y:S03]  /*31c0*/  HMMA.16816.F32 R92, R92, R84.reuse, R100 ;  /* 0x000000545c5c723c */ /* 0x082fe60000001864 */
[----:B------:R-:W1:Y:S05]  /*31d0*/  LDSM.16.M88.4 R100, [R8+UR6] ;  /* 0x000000060864783b */ /* 0x000e6a0008000200 */
[----:B--2---:R-:W-:Y:S01]  /*31e0*/  HMMA.16816.F32 R108, R108, R84, R80 ;  /* 0x000000546c6c723c */ /* 0x004fe20000001850 */
[----:B------:R-:W2:Y:S11]  /*31f0*/  LDSM.16.M88.4 R80, [R26+UR6+0x4000] ;  /* 0x004000061a50783b */ /* 0x000eb60008000200 */
[-C--:B0-----:R-:W-:Y:S01]  /*3200*/  HMMA.16816.F32 R88, R88, R86.reuse, R92 ;  /* 0x000000565858723c */ /* 0x081fe2000000185c */
[----:B------:R-:W-:Y:S07]  /*3210*/  LDSM.16.M88.4 R92, [R17+UR6+0x4000] ;  /* 0x00400006115c783b */ /* 0x000fee0008000200 */
[----:B------:R-:W-:Y:S01]  /*3220*/  HMMA.16816.F32 R108, R96, R86, R108 ;  /* 0x00000056606c723c */ /* 0x000fe2000000186c */
[----:B------:R-:W0:Y:S04]  /*3230*/  LDSM.16.M88.4 R84, [R17+UR6+0x5000] ;  /* 0x005000061154783b */ /* 0x000e280008000200 */
[----:B------:R-:W-:-:S15]  /*3240*/  LDSM.16.M88.4 R96, [R12+UR6+0x80] ;  /* 0x000080060c60783b */ /* 0x000fde0008000200 */
[-C--:B-1----:R-:W-:Y:S01]  /*3250*/  HMMA.16816.F32 R108, R104, R100.reuse, R108 ;  /* 0x00000064686c723c */ /* 0x082fe2000000186c */
[----:B------:R-:W1:Y:S07]  /*3260*/  LDSM.16.M88.4 R104, [R20+UR6+0x5080] ;  /* 0x005080061468783b */ /* 0x000e6e0008000200 */
[----:B--2---:R-:W-:Y:S01]  /*3270*/  HMMA.16816.F32 R80, R80, R100, R88 ;  /* 0x000000645050723c */ /* 0x004fe20000001858 */
[----:B------:R-:W2:Y:S11]  /*3280*/  LDSM.16.M88.4 R88, [R20+UR6+0x4080] ;  /* 0x004080061458783b */ /* 0x000eb60008000200 */
[-C--:B0-----:R-:W-:Y:S01]  /*3290*/  HMMA.16816.F32 R108, R84, R102.reuse, R108 ;  /* 0x00000066546c723c */ /* 0x081fe2000000186c */
[----:B------:R-:W0:Y:S07]  /*32a0*/  LDSM.16.M88.4 R84, [R25+UR6+0x5080] ;  /* 0x005080061954783b */ /* 0x000e2e0008000200 */
[----:B------:R-:W-:Y:S01]  /*32b0*/  HMMA.16816.F32 R80, R92, R102, R80 ;  /* 0x000000665c50723c */ /* 0x000fe20000001850 */
[----:B------:R-:W3:Y:S04]  /*32c0*/  LDSM.16.M88.4 R92, [R25+UR6+0x4080] ;  /* 0x00408006195c783b */ /* 0x000ee80008000200 */
[----:B------:R-:W-:Y:S07]  /*32d0*/  LDSM.16.M88.4 R100, [R8+UR6+0x80] ;  /* 0x000080060864783b */ /* 0x000fee0008000200 */
[-C--:B-1----:R-:W-:Y:S01]  /*32e0*/  HMMA.16816.F32 R104, R104, R96.reuse, R108 ;  /* 0x000000606868723c */ /* 0x082fe2000000186c */
[----:B------:R-:W1:Y:S07]  /*32f0*/  LDSM.16.M88.4 R108, [R26+UR6+0x5080] ;  /* 0x005080061a6c783b */ /* 0x000e6e0008000200 */
[----:B--2---:R-:W-:Y:S01]  /*3300*/  HMMA.16816.F32 R80, R88, R96, R80 ;  /* 0x000000605850723c */ /* 0x004fe20000001850 */
[----:B------:R-:W2:Y:S01]  /*3310*/  LDSM.16.M88.4 R88, [R26+UR6+0x4080] ;  /* 0x004080061a58783b */ /* 0x000ea20008000200 */
[----:B------:R-:W4:Y:S08]  /*3320*/  LDC R96, c[0x0][0x3d4] ;  /* 0x0000f500ff607b82 */ /* 0x000f300000000800 */
[----:B------:R-:W5:Y:S02]  /*3330*/  LDC R97, c[0x0][0x3c4] ;  /* 0x0000f100ff617b82 */ /* 0x000f640000000800 */
[-C--:B0-----:R-:W-:Y:S01]  /*3340*/  HMMA.16816.F32 R104, R84, R98.reuse, R104 ;  /* 0x000000625468723c */ /* 0x081fe20000001868 */
[----:B------:R-:W0:Y:S07]  /*3350*/  LDSM.16.M88.4 R84, [R17+UR6+0x5080] ;  /* 0x005080061154783b */ /* 0x000e2e0008000200 */
[----:B---3--:R-:W-:Y:S01]  /*3360*/  HMMA.16816.F32 R80, R92, R98, R80 ;  /* 0x000000625c50723c */ /* 0x008fe20000001850 */
[----:B------:R-:W3:Y:S11]  /*3370*/  LDSM.16.M88.4 R92, [R17+UR6+0x4080] ;  /* 0x00408006115c783b */ /* 0x000ef60008000200 */
[-C--:B-1----:R-:W-:Y:S08]  /*3380*/  HMMA.16816.F32 R104, R108, R100.reuse, R104 ;  /* 0x000000646c68723c */ /* 0x082ff00000001868 */
[----:B--2---:R-:W-:Y:S01]  /*3390*/  HMMA.16816.F32 R88, R88, R100, R80 ;  /* 0x000000645858723c */ /* 0x004fe20000001850 */
[----:B------:R-:W-:-:S04]  /*33a0*/  UIADD3 UR4, UPT, UPT, UR4, 0x80, URZ ;  /* 0x0000008004047890 */ /* 0x000fc8000fffe0ff */
[----:B------:R-:W-:-:S07]  /*33b0*/  UISETP.GE.AND UP0, UPT, UR4, UR12, UPT ;  /* 0x0000000c0400728c */ /* 0x000fce000bf06270 */
[-C--:B0-----:R-:W-:Y:S08]  /*33c0*/  HMMA.16816.F32 R80, R84, R102.reuse, R104 ;  /* 0x000000665450723c */ /* 0x081ff00000001868 */
[----:B---3--:R-:W-:Y:S01]  /*33d0*/  HMMA.16816.F32 R88, R92, R102, R88 ;  /* 0x000000665c58723c */ /* 0x008fe20000001858 */
[----:B------:R-:W-:Y:S02]  /*33e0*/  FFMA2 R218, R218.F32x2.HI_LO, R76.F32x2.HI_LO, R72.F32x2.HI_LO ;  /* 0x0000004cdada7249 */ /* 0x000fe40000000048 */
[----:B----4-:R-:W-:-:S02]  /*33f0*/  IMAD R19, R96, 0x80, R19 ;  /* 0x0000008060137824 */ /* 0x010fc400078e0213 */
[----:B------:R-:W-:Y:S01]  /*3400*/  FFMA2 R216, R216.F32x2.HI_LO, R78.F32x2.HI_LO, R74.F32x2.HI_LO ;  /* 0x0000004ed8d87249 */ /* 0x000fe2000000004a */
[----:B-----5:R-:W-:Y:S01]  /*3410*/  LEA R18, R97, R18, 0x7 ;  /* 0x0000001261127211 */ /* 0x020fe200078e38ff */
[----:B------:R-:W-:Y:S01]  /*3420*/  IMAD.MOV.U32 R164, RZ, RZ, R27 ;  /* 0x000000ffffa47224 */ /* 0x000fe200078e001b */
[----:B------:R-:W-:Y:S01]  /*3430*/  MOV R158, R113 ;  /* 0x00000071009e7202 */ /* 0x000fe20000000f00 */
[----:B------:R-:W-:Y:S02]  /*3440*/  IMAD.MOV.U32 R165, RZ, RZ, R112 ;  /* 0x000000ffffa57224 */ /* 0x000fe400078e0070 */
[----:B------:R-:W-:Y:S01]  /*3450*/  IMAD.MOV.U32 R159, RZ, RZ, R114 ;  /* 0x000000ffff9f7224 */ /* 0x000fe200078e0072 */
[----:B------:R-:W-:Y:S08]  /*3460*/  BRA.U !UP0, `(.L_x_1) ;  /* 0xffffffe108b07547 */ /* 0x000ff0000b83ffff */
.L_x_0:
[----:B0-----:R-:W-:Y:S01]  /*3470*/  IMAD.SHL.U32 R5, R0, 0x10, RZ ;  /* 0x0000001000057824 */ /* 0x001fe200078e00ff */
[----:B------:R-:W-:Y:S01]  /*3480*/  FSETP.GT.AND P2, PT, |R216|, 8.50705917302346158658e+37, PT ;  /* 0x7e800000d800780b */ /* 0x000fe20003f44200 */
[----:B------:R-:W-:Y:S01]  /*3490*/  BAR.SYNC.DEFER_BLOCKING 0x0 ;  /* 0x0000000000007b1d */ /* 0x000fe20000010000 */
[----:B------:R-:W-:Y:S02]  /*34a0*/  FSETP.GT.AND P4, PT, |R217|, 8.50705917302346158658e+37, PT ;  /* 0x7e800000d900780b */ /* 0x000fe40003f84200 */
[----:B------:R-:W-:Y:S02]  /*34b0*/  LOP3.LUT R5, R5, 0x70, RZ, 0xc0, !PT ;  /* 0x0000007005057812 */ /* 0x000fe400078ec0ff */
[----:B------:R-:W-:-:S03]  /*34c0*/  FSETP.GEU.AND P1, PT, R217, 1.175494350822287508e-38, PT ;  /* 0x00800000d900780b */ /* 0x000fc60003f2e000 */
[----:B------:R-:W0:Y:S01]  /*34d0*/  LDC R26, c[0x0][0x3e8] ;  /* 0x0000fa00ff1a7b82 */ /* 0x000e220000000800 */
[----:B------:R-:W-:Y:S01]  /*34e0*/  IADD3 R5, PT, PT, R5, UR6, RZ ;  /* 0x0000000605057c10 */ /* 0x000fe2000fffe0ff */
[----:B------:R-:W1:Y:S01]  /*34f0*/  LDCU.64 UR4, c[0x0][0x3e0] ;  /* 0x00007c00ff0477ac */ /* 0x000e620008000a00 */
[----:B------:R-:W-:Y:S02]  /*3500*/  FSETP.GEU.AND P3, PT, |R216|, 1.175494350822287508e-38, PT ;  /* 0x00800000d800780b */ /* 0x000fe40003f6e200 */
[----:B------:R-:W-:Y:S01]  /*3510*/  LEA.HI R25, R4, R5, RZ, 0x1f ;  /* 0x0000000504197211 */ /* 0x000fe200078ff8ff */
[C---:B------:R-:W-:Y:S01]  /*3520*/  FMUL R4, R217.reuse, 8388608 ;  /* 0x4b000000d9047820 */ /* 0x040fe20000400000 */
[----:B------:R-:W-:Y:S01]  /*3530*/  FSETP.GEU.AND P5, PT, |R217|, 1.175494350822287508e-38, PT ;  /* 0x00800000d900780b */ /* 0x000fe20003fae200 */
[----:B------:R-:W-:Y:S01]  /*3540*/  @P2 FMUL R81, R81, 0.25 ;  /* 0x3e80000051512820 */ /* 0x000fe20000400000 */
[----:B------:R-:W-:Y:S01]  /*3550*/  FSETP.GEU.AND P6, PT, R216, 1.175494350822287508e-38, PT ;  /* 0x00800000d800780b */ /* 0x000fe20003fce000 */
[----:B------:R-:W-:Y:S01]  /*3560*/  @P2 FMUL R80, R80, 0.25 ;  /* 0x3e80000050502820 */ /* 0x000fe20000400000 */
[----:B------:R-:W-:Y:S01]  /*3570*/  FSEL R39, R4, R217, !P1 ;  /* 0x000000d904277208 */ /* 0x000fe20004800000 */
[----:B------:R-:W-:Y:S01]  /*3580*/  FMUL R4, R216, 8388608 ;  /* 0x4b000000d8047820 */ /* 0x000fe20000400000 */
[----:B------:R-:W-:Y:S01]  /*3590*/  @P4 FMUL R83, R83, 0.25 ;  /* 0x3e80000053534820 */ /* 0x000fe20000400000 */
[----:B------:R-:W-:Y:S01]  /*35a0*/  @P4 FMUL R217, R217, 0.25 ;  /* 0x3e800000d9d94820 */ /* 0x000fe20000400000 */
[----:B------:R-:W-:Y:S01]  /*35b0*/  @P4 FMUL R82, R82, 0.25 ;  /* 0x3e80000052524820 */ /* 0x000fe20000400000 */
[----:B------:R-:W-:Y:S01]  /*35c0*/  FSETP.GEU.AND P4, PT, R218, 1.175494350822287508e-38, PT ;  /* 0x00800000da00780b */ /* 0x000fe20003f8e000 */
[----:B------:R-:W-:Y:S01]  /*35d0*/  @!P3 FMUL R81, R81, 16777216 ;  /* 0x4b8000005151b820 */ /* 0x000fe20000400000 */
[----:B------:R-:W-:Y:S01]  /*35e0*/  FSEL R29, R4, R216, !P6 ;  /* 0x000000d8041d7208 */ /* 0x000fe20007000000 */
[----:B------:R-:W-:Y:S01]  /*35f0*/  @P2 FMUL R216, R216, 0.25 ;  /* 0x3e800000d8d82820 */ /* 0x000fe20000400000 */
[----:B------:R-:W-:Y:S01]  /*3600*/  FMUL R4, R218, 8388608 ;  /* 0x4b000000da047820 */ /* 0x000fe20000400000 */
[----:B------:R-:W-:Y:S01]  /*3610*/  FSEL R8, RZ, -23, P6 ;  /* 0xc1b80000ff087808 */ /* 0x000fe20003000000 */
[----:B------:R-:W-:Y:S01]  /*3620*/  @!P3 FMUL R80, R80, 16777216 ;  /* 0x4b8000005050b820 */ /* 0x000fe20000400000 */
[----:B------:R-:W-:Y:S01]  /*3630*/  FSETP.GT.AND P6, PT, |R219|, 8.50705917302346158658e+37, PT ;  /* 0x7e800000db00780b */ /* 0x000fe20003fc4200 */
[----:B------:R-:W-:Y:S01]  /*3640*/  @!P3 FMUL R216, R216, 16777216 ;  /* 0x4b800000d8d8b820 */ /* 0x000fe20000400000 */
[----:B------:R-:W-:Y:S01]  /*3650*/  FSETP.GT.AND P3, PT, |R218|, 8.50705917302346158658e+37, PT ;  /* 0x7e800000da00780b */ /* 0x000fe20003f64200 */
[----:B------:R-:W-:Y:S01]  /*3660*/  @!P5 FMUL R217, R217, 16777216 ;  /* 0x4b800000d9d9d820 */ /* 0x000fe20000400000 */
[----:B------:R-:W-:Y:S01]  /*3670*/  FSEL R28, R4, R218, !P4 ;  /* 0x000000da041c7208 */ /* 0x000fe20006000000 */
[----:B------:R-:W-:Y:S01]  /*3680*/  @!P5 FMUL R83, R83, 16777216 ;  /* 0x4b8000005353d820 */ /* 0x000fe20000400000 */
[C---:B------:R-:W-:Y:S01]  /*3690*/  FSETP.GEU.AND P2, PT, |R219|.reuse, 1.175494350822287508e-38, PT ;  /* 0x00800000db00780b */ /* 0x040fe20003f4e200 */
[----:B------:R-:W-:Y:S01]  /*36a0*/  @!P5 FMUL R82, R82, 16777216 ;  /* 0x4b8000005252d820 */ /* 0x000fe20000400000 */
[----:B------:R-:W-:Y:S01]  /*36b0*/  FSEL R4, RZ, -23, P4 ;  /* 0xc1b80000ff047808 */ /* 0x000fe20002000000 */
[C---:B------:R-:W-:Y:S01]  /*36c0*/  FMUL R5, R219.reuse, 8388608 ;  /* 0x4b000000db057820 */ /* 0x040fe20000400000 */
[----:B------:R-:W-:Y:S01]  /*36d0*/  FSETP.GEU.AND P4, PT, |R218|, 1.175494350822287508e-38, PT ;  /* 0x00800000da00780b */ /* 0x000fe20003f8e200 */
[----:B------:R-:W2:Y:S01]  /*36e0*/  MUFU.RCP R10, R217 ;  /* 0x000000d9000a7308 */ /* 0x000ea20000001000 */
[----:B------:R-:W-:Y:S01]  /*36f0*/  FSETP.GEU.AND P5, PT, R219, 1.175494350822287508e-38, PT ;  /* 0x00800000db00780b */ /* 0x000fe20003fae000 */
[----:B------:R-:W-:-:S02]  /*3700*/  VIADD R9, R29, 0xc0cafb0d ;  /* 0xc0cafb0d1d097836 */ /* 0x000fc40000000000 */
[----:B------:R-:W-:Y:S01]  /*3710*/  @P6 FMUL R91, R91, 0.25 ;  /* 0x3e8000005b5b6820 */ /* 0x000fe20000400000 */
[----:B------:R-:W-:Y:S01]  /*3720*/  @P3 FMUL R218, R218, 0.25 ;  /* 0x3e800000dada3820 */ /* 0x000fe20000400000 */
[----:B------:R-:W-:Y:S01]  /*3730*/  FSEL R30, R5, R219, !P5 ;  /* 0x000000db051e7208 */ /* 0x000fe20006800000 */
[----:B------:R-:W-:Y:S01]  /*3740*/  @P6 FMUL R219, R219, 0.25 ;  /* 0x3e800000dbdb6820 */ /* 0x000fe20000400000 */
[----:B------:R-:W-:Y:S01]  /*3750*/  VIADD R5, R28, 0xc0cafb0d ;  /* 0xc0cafb0d1c057836 */ /* 0x000fe20000000000 */
[----:B------:R-:W3:Y:S01]  /*3760*/  MUFU.RCP R12, R216 ;  /* 0x000000d8000c7308 */ /* 0x000ee20000001000 */
[----:B------:R-:W-:Y:S01]  /*3770*/  @P6 FMUL R90, R90, 0.25 ;  /* 0x3e8000005a5a6820 */ /* 0x000fe20000400000 */
[----:B------:R-:W-:Y:S01]  /*3780*/  @!P2 FMUL R219, R219, 16777216 ;  /* 0x4b800000dbdba820 */ /* 0x000fe20000400000 */
[----:B------:R-:W-:Y:S01]  /*3790*/  @P3 FMUL R89, R89, 0.25 ;  /* 0x3e80000059593820 */ /* 0x000fe20000400000 */
[----:B------:R-:W-:Y:S01]  /*37a0*/  @!P4 FMUL R218, R218, 16777216 ;  /* 0x4b800000dadac820 */ /* 0x000fe20000400000 */
[----:B------:R-:W-:Y:S01]  /*37b0*/  LOP3.LUT R5, R5, 0xff800000, RZ, 0xc0, !PT ;  /* 0xff80000005057812 */ /* 0x000fe200078ec0ff */
[----:B------:R-:W-:Y:S01]  /*37c0*/  @P3 FMUL R88, R88, 0.25 ;  /* 0x3e80000058583820 */ /* 0x000fe20000400000 */
[----:B------:R-:W-:Y:S01]  /*37d0*/  @!P2 FMUL R91, R91, 16777216 ;  /* 0x4b8000005b5ba820 */ /* 0x000fe20000400000 */
[----:B------:R-:W4:Y:S01]  /*37e0*/  MUFU.RCP R19, R219 ;  /* 0x000000db00137308 */ /* 0x000f220000001000 */
[C---:B--2---:R-:W-:Y:S01]  /*37f0*/  FMUL R15, R10.reuse, R83 ;  /* 0x000000530a0f7220 */ /* 0x044fe20000400000 */
[----:B------:R-:W-:Y:S01]  /*3800*/  FMUL R18, R10, R82 ;  /* 0x000000520a127220 */ /* 0x000fe20000400000 */
[----:B------:R-:W-:Y:S01]  /*3810*/  LOP3.LUT R10, R9, 0xff800000, RZ, 0xc0, !PT ;  /* 0xff800000090a7812 */ /* 0x000fe200078ec0ff */
[----:B------:R-:W-:Y:S01]  /*3820*/  @!P2 FMUL R90, R90, 16777216 ;  /* 0x4b8000005a5aa820 */ /* 0x000fe20000400000 */
[----:B------:R-:W-:Y:S01]  /*3830*/  I2FP.F32.S32 R9, R5 ;  /* 0x0000000500097245 */ /* 0x000fe20000201400 */
[----:B------:R-:W-:Y:S01]  /*3840*/  @!P4 FMUL R89, R89, 16777216 ;  /* 0x4b8000005959c820 */ /* 0x000fe20000400000 */
[----:B------:R-:W-:Y:S01]  /*3850*/  I2FP.F32.S32 R11, R10 ;  /* 0x0000000a000b7245 */ /* 0x000fe20000201400 */
[----:B------:R-:W2:Y:S01]  /*3860*/  MUFU.RCP R23, R218 ;  /* 0x000000da00177308 */ /* 0x000ea20000001000 */
[C---:B---3--:R-:W-:Y:S01]  /*3870*/  FMUL R17, R12.reuse, R81 ;  /* 0x000000510c117220 */ /* 0x048fe20000400000 */
[----:B------:R-:W-:Y:S01]  /*3880*/  FFMA.FTZ R4, R9, 1.1920928955078125e-07, R4 ;  /* 0x3400000009047823 */ /* 0x000fe20000010004 */
[----:B------:R-:W-:Y:S01]  /*3890*/  FMUL R20, R12, R80 ;  /* 0x000000500c147220 */ /* 0x000fe20000400000 */
[----:B------:R-:W-:Y:S01]  /*38a0*/  IADD3 R9, PT, PT, R30, -0x3f3504f3, RZ ;  /* 0xc0cafb0d1e097810 */ /* 0x000fe20007ffe0ff */
[----:B------:R-:W-:Y:S01]  /*38b0*/  FFMA.FTZ R12, R11, 1.1920928955078125e-07, R8 ;  /* 0x340000000b0c7823 */ /* 0x000fe20000010008 */
[----:B------:R-:W-:Y:S01]  /*38c0*/  @!P4 FMUL R88, R88, 16777216 ;  /* 0x4b8000005858c820 */ /* 0x000fe20000400000 */
[----:B------:R-:W-:Y:S01]  /*38d0*/  VIADD R11, R39, 0xc0cafb0d ;  /* 0xc0cafb0d270b7836 */ /* 0x000fe20000000000 */
[----:B------:R-:W-:Y:S01]  /*38e0*/  LOP3.LUT R9, R9, 0xff800000, RZ, 0xc0, !PT ;  /* 0xff80000009097812 */ /* 0x000fe200078ec0ff */
[C---:B----4-:R-:W-:Y:S01]  /*38f0*/  FMUL R21, R19.reuse, R91 ;  /* 0x0000005b13157220 */ /* 0x050fe20000400000 */
[----:B------:R-:W-:Y:S01]  /*3900*/  FMUL R22, R19, R90 ;  /* 0x0000005a13167220 */ /* 0x000fe20000400000 */
[----:B------:R-:W-:Y:S01]  /*3910*/  FSEL R8, RZ, -23, P5 ;  /* 0xc1b80000ff087808 */ /* 0x000fe20002800000 */
[----:B------:R-:W-:Y:S01]  /*3920*/  IMAD.IADD R10, R29, 0x1, -R10 ;  /* 0x000000011d0a7824 */ /* 0x000fe200078e0a0a */
[----:B------:R-:W-:Y:S01]  /*3930*/  LOP3.LUT R14, R11, 0xff800000, RZ, 0xc0, !PT ;  /* 0xff8000000b0e7812 */ /* 0x000fe200078ec0ff */
[----:B------:R-:W-:Y:S01]  /*3940*/  IMAD.IADD R5, R28, 0x1, -R5 ;  /* 0x000000011c057824 */ /* 0x000fe200078e0a05 */
[----:B------:R-:W-:Y:S01]  /*3950*/  I2FP.F32.S32 R11, R9 ;  /* 0x00000009000b7245 */ /* 0x000fe20000201400 */
[----:B------:R-:W-:-:S02]  /*3960*/  IMAD.IADD R9, R30, 0x1, -R9 ;  /* 0x000000011e097824 */ /* 0x000fc400078e0a09 */
[C---:B--2---:R-:W-:Y:S01]  /*3970*/  FMUL R19, R23.reuse, R89 ;  /* 0x0000005917137220 */ /* 0x044fe20000400000 */
[----:B------:R-:W-:Y:S01]  /*3980*/  FMUL R24, R23, R88 ;  /* 0x0000005817187220 */ /* 0x000fe20000400000 */
[----:B------:R-:W-:Y:S01]  /*3990*/  FSEL R13, RZ, -23, P1 ;  /* 0xc1b80000ff0d7808 */ /* 0x000fe20000800000 */
[----:B------:R-:W-:Y:S01]  /*39a0*/  FFMA.FTZ R8, R11, 1.1920928955078125e-07, R8 ;  /* 0x340000000b087823 */ /* 0x000fe20000010008 */
[----:B------:R-:W-:Y:S01]  /*39b0*/  I2FP.F32.S32 R16, R14 ;  /* 0x0000000e00107245 */ /* 0x000fe20000201400 */
[----:B------:R-:W-:Y:S01]  /*39c0*/  FADD R5, R5, -1 ;  /* 0xbf80000005057421 */ /* 0x000fe20000000000 */
[----:B------:R-:W-:Y:S01]  /*39d0*/  F2FP.F16.F32.PACK_AB R19, R19, R24 ;  /* 0x000000181313723e */ /* 0x000fe200000000ff */
[----:B------:R-:W-:Y:S01]  /*39e0*/  FADD R9, R9, -1 ;  /* 0xbf80000009097421 */ /* 0x000fe20000000000 */
[----:B------:R-:W-:Y:S01]  /*39f0*/  F2FP.F16.F32.PACK_AB R17, R17, R20 ;  /* 0x000000141111723e */ /* 0x000fe200000000ff */
[----:B------:R-:W-:Y:S01]  /*3a00*/  FFMA.FTZ R13, R16, 1.1920928955078125e-07, R13 ;  /* 0x34000000100d7823 */ /* 0x000fe2000001000d */
[----:B------:R-:W-:Y:S01]  /*3a10*/  PRMT R11, R19, 0x7632, R11 ;  /* 0x00007632130b7816 */ /* 0x000fe2000000000b */
[----:B------:R-:W-:Y:S01]  /*3a20*/  STS.U16 [R6+UR6], R19 ;  /* 0x0000001306007988 */ /* 0x000fe20008000406 */
[----:B------:R-:W-:Y:S01]  /*3a30*/  F2FP.F16.F32.PACK_AB R15, R15, R18 ;  /* 0x000000120f0f723e */ /* 0x000fe200000000ff */
[----:B------:R-:W2:Y:S01]  /*3a40*/  LDC.64 R36, c[0x0][0x398] ;  /* 0x0000e600ff247b82 */ /* 0x000ea20000000a00 */
[----:B------:R-:W-:Y:S01]  /*3a50*/  MOV R18, 0x3dc6b27f ;  /* 0x3dc6b27f00127802 */ /* 0x000fe20000000f00 */
[----:B------:R3:W-:Y:S01]  /*3a60*/  STS.U16 [R6+UR6+0x80], R11 ;  /* 0x0000800b06007988 */ /* 0x0007e20008000406 */
[C---:B------:R-:W-:Y:S01]  /*3a70*/  PRMT R23, R17.reuse, 0x7610, R23 ;  /* 0x0000761011177816 */ /* 0x040fe20000000017 */
[----:B-1----:R-:W-:Y:S01]  /*3a80*/  UIMAD UR4, UR7, UR4, URZ ;  /* 0x00000004070472a4 */ /* 0x002fe2000f8e02ff */
[----:B------:R-:W-:-:S02]  /*3a90*/  PRMT R24, R17, 0x7632, R24 ;  /* 0x0000763211187816 */ /* 0x000fc40000000018 */
[C---:B------:R-:W-:Y:S01]  /*3aa0*/  LOP3.LUT R16, R6.reuse, 0x20, RZ, 0x3c, !PT ;  /* 0x0000002006107812 */ /* 0x040fe200078e3cff */
[----:B------:R-:W-:Y:S01]  /*3ab0*/  USHF.L.U32 UR8, UR4, 0x1, URZ ;  /* 0x0000000104087899 */ /* 0x000fe200080006ff */
[C---:B------:R-:W-:Y:S02]  /*3ac0*/  LOP3.LUT R20, R6.reuse, 0x40, RZ, 0x3c, !PT ;  /* 0x0000004006147812 */ /* 0x040fe400078e3cff */
[----:B------:R-:W-:Y:S01]  /*3ad0*/  LOP3.LUT R17, R6, 0x60, RZ, 0x3c, !PT ;  /* 0x0000006006117812 */ /* 0x000fe200078e3cff */
[----:B---3--:R-:W-:Y:S01]  /*3ae0*/  FADD R11, R10, -1 ;  /* 0xbf8000000a0b7421 */ /* 0x008fe20000000000 */
[----:B------:R-:W-:Y:S01]  /*3af0*/  F2FP.F16.F32.PACK_AB R21, R21, R22 ;  /* 0x000000161515723e */ /* 0x000fe200000000ff */
[----:B------:R-:W-:Y:S01]  /*3b00*/  FFMA.FTZ R10, R9, R18, -0.16845393180847167969 ;  /* 0xbe2c7f30090a7423 */ /* 0x000fe20000010012 */
[----:B------:R-:W-:Y:S01]  /*3b10*/  IADD3 R14, PT, PT, R39, -R14, RZ ;  /* 0x8000000e270e7210 */ /* 0x000fe20007ffe0ff */
[----:B------:R-:W-:Y:S01]  /*3b20*/  FFMA.FTZ R6, R11, R18, -0.16845393180847167969 ;  /* 0xbe2c7f300b067423 */ /* 0x000fe20000010012 */
[----:B------:R-:W-:Y:S01]  /*3b30*/  PRMT R22, R21, 0x7632, R22 ;  /* 0x0000763215167816 */ /* 0x000fe20000000016 */
[----:B------:R-:W-:Y:S01]  /*3b40*/  STS.U16 [R16+UR6+0x400], R21 ;  /* 0x0004001510007988 */ /* 0x000fe20008000406 */
[----:B------:R-:W-:Y:S01]  /*3b50*/  PRMT R31, R15, 0x7610, R31 ;  /* 0x000076100f1f7816 */ /* 0x000fe2000000001f */
[----:B------:R-:W-:Y:S01]  /*3b60*/  FFMA.FTZ R6, R11, R6, 0.1716887056827545166 ;  /* 0x3e2fcf2a0b067423 */ /* 0x000fe20000010006 */
[----:B------:R-:W-:Y:S01]  /*3b70*/  PRMT R32, R15, 0x7632, R32 ;  /* 0x000076320f207816 */ /* 0x000fe20000000020 */
[----:B------:R-:W-:Y:S01]  /*3b80*/  FADD R15, R14, -1 ;  /* 0xbf8000000e0f7421 */ /* 0x000fe20000000000 */
[----:B------:R1:W-:Y:S01]  /*3b90*/  STS.U16 [R16+UR6+0x480], R22 ;  /* 0x0004801610007988 */ /* 0x0003e20008000406 */
[----:B------:R-:W-:Y:S01]  /*3ba0*/  FFMA.FTZ R14, R11, R6, -0.17900948226451873779 ;  /* 0xbe374e430b0e7423 */ /* 0x000fe20000010006 */
[----:B------:R-:W-:Y:S01]  /*3bb0*/  FFMA.FTZ R6, R5, R18, -0.16845393180847167969 ;  /* 0xbe2c7f3005067423 */ /* 0x000fe20000010012 */
[----:B------:R-:W-:Y:S01]  /*3bc0*/  FFMA.FTZ R10, R9, R10, 0.1716887056827545166 ;  /* 0x3e2fcf2a090a7423 */ /* 0x000fe2000001000a */
[----:B------:R-:W-:Y:S01]  /*3bd0*/  STS.U16 [R20+UR6+0x800], R23 ;  /* 0x0008001714007988 */ /* 0x000fe20008000406 */
[----:B------:R-:W-:Y:S01]  /*3be0*/  FFMA.FTZ R14, R11, R14, 0.20512372255325317383 ;  /* 0x3e520bf40b0e7423 */ /* 0x000fe2000001000e */
[----:B------:R-:W-:Y:S01]  /*3bf0*/  FFMA.FTZ R6, R5, R6, 0.1716887056827545166 ;  /* 0x3e2fcf2a05067423 */ /* 0x000fe20000010006 */
[----:B------:R-:W-:Y:S01]  /*3c00*/  FFMA.FTZ R10, R9, R10, -0.17900948226451873779 ;  /* 0xbe374e43090a7423 */ /* 0x000fe2000001000a */
[----:B------:R3:W-:Y:S01]  /*3c10*/  STS.U16 [R20+UR6+0x880], R24 ;  /* 0x0008801814007988 */ /* 0x0007e20008000406 */
[----:B------:R-:W-:Y:S01]  /*3c20*/  FFMA.FTZ R14, R11, R14, -0.24046532809734344482 ;  /* 0xbe763c8b0b0e7423 */ /* 0x000fe2000001000e */
[----:B-1----:R-:W-:Y:S01]  /*3c30*/  FFMA.FTZ R16, R15, R18, -0.16845393180847167969 ;  /* 0xbe2c7f300f107423 */ /* 0x002fe20000010012 */
[----:B------:R-:W-:Y:S01]  /*3c40*/  FFMA.FTZ R6, R5, R6, -0.17900948226451873779 ;  /* 0xbe374e4305067423 */ /* 0x000fe20000010006 */
[----:B------:R-:W-:Y:S01]  /*3c50*/  FFMA.FTZ R10, R9, R10, 0.20512372255325317383 ;  /* 0x3e520bf4090a7423 */ /* 0x000fe2000001000a */
[----:B------:R-:W-:Y:S01]  /*3c60*/  FFMA.FTZ R14, R11, R14, 0.28857114911079406738 ;  /* 0x3e93bf990b0e7423 */ /* 0x000fe2000001000e */
[----:B------:R-:W-:Y:S01]  /*3c70*/  FFMA.FTZ R16, R15, R16, 0.1716887056827545166 ;  /* 0x3e2fcf2a0f107423 */ /* 0x000fe20000010010 */
[----:B------:R-:W-:Y:S01]  /*3c80*/  FFMA.FTZ R6, R5, R6, 0.20512372255325317383 ;  /* 0x3e520bf405067423 */ /* 0x000fe20000010006 */
[----:B------:R-:W-:Y:S01]  /*3c90*/  FFMA.FTZ R10, R9, R10, -0.24046532809734344482 ;  /* 0xbe763c8b090a7423 */ /* 0x000fe2000001000a */
[----:B------:R-:W-:Y:S01]  /*3ca0*/  FFMA.FTZ R14, R11, R14, -0.36067417263984680176 ;  /* 0xbeb8aa490b0e7423 */ /* 0x000fe2000001000e */
[----:B------:R-:W-:Y:S01]  /*3cb0*/  FFMA.FTZ R16, R15, R16, -0.17900948226451873779 ;  /* 0xbe374e430f107423 */ /* 0x000fe20000010010 */
[----:B------:R-:W-:Y:S01]  /*3cc0*/  FFMA.FTZ R6, R5, R6, -0.24046532809734344482 ;  /* 0xbe763c8b05067423 */ /* 0x000fe20000010006 */
[----:B------:R-:W-:Y:S01]  /*3cd0*/  STS.U16 [R17+UR6+0xc00], R31 ;  /* 0x000c001f11007988 */ /* 0x000fe20008000406 */
[----:B------:R-:W-:Y:S01]  /*3ce0*/  FFMA.FTZ R14, R11, R14, 0.48089820146560668945 ;  /* 0x3ef6384a0b0e7423 */ /* 0x000fe2000001000e */
[----:B------:R-:W-:Y:S01]  /*3cf0*/  FFMA.FTZ R16, R15, R16, 0.20512372255325317383 ;  /* 0x3e520bf40f107423 */ /* 0x000fe20000010010 */
[----:B------:R-:W-:Y:S01]  /*3d00*/  FFMA.FTZ R6, R5, R6, 0.28857114911079406738 ;  /* 0x3e93bf9905067423 */ /* 0x000fe20000010006 */
[----:B------:R1:W-:Y:S01]  /*3d10*/  STS.U16 [R17+UR6+0xc80], R32 ;  /* 0x000c802011007988 */ /* 0x0003e20008000406 */
[----:B------:R-:W-:Y:S01]  /*3d20*/  FFMA.FTZ R10, R9, R10, 0.28857114911079406738 ;  /* 0x3e93bf99090a7423 */ /* 0x000fe2000001000a */
[----:B------:R-:W-:Y:S01]  /*3d30*/  FFMA.FTZ R16, R15, R16, -0.24046532809734344482 ;  /* 0xbe763c8b0f107423 */ /* 0x000fe20000010010 */
[----:B------:R-:W-:Y:S01]  /*3d40*/  FFMA.FTZ R6, R5, R6, -0.36067417263984680176 ;  /* 0xbeb8aa4905067423 */ /* 0x000fe20000010006 */
[----:B------:R-:W-:Y:S01]  /*3d50*/  BAR.SYNC.DEFER_BLOCKING 0x0 ;  /* 0x0000000000007b1d */ /* 0x000fe20000010000 */
[----:B------:R-:W-:Y:S01]  /*3d60*/  FFMA.FTZ R14, R11, R14, -0.72134751081466674805 ;  /* 0xbf38aa3b0b0e7423 */ /* 0x000fe2000001000e */
[----:B------:R-:W-:Y:S01]  /*3d70*/  FFMA.FTZ R16, R15, R16, 0.28857114911079406738 ;  /* 0x3e93bf990f107423 */ /* 0x000fe20000010010 */
[----:B------:R-:W-:Y:S01]  /*3d80*/  FFMA.FTZ R6, R5, R6, 0.48089820146560668945 ;  /* 0x3ef6384a05067423 */ /* 0x000fe20000010006 */
[----:B------:R-:W-:Y:S01]  /*3d90*/  FFMA.FTZ R10, R9, R10, -0.36067417263984680176 ;  /* 0xbeb8aa49090a7423 */ /* 0x000fe2000001000a */
[----:B------:R-:W-:Y:S01]  /*3da0*/  ISETP.GE.U32.AND P3, PT, R29, 0x7f800000, PT ;  /* 0x7f8000001d00780c */ /* 0x000fe20003f66070 */
[----:B------:R-:W-:Y:S01]  /*3db0*/  FFMA.FTZ R16, R15, R16, -0.36067417263984680176 ;  /* 0xbeb8aa490f107423 */ /* 0x000fe20000010010 */
[----:B------:R-:W-:Y:S01]  /*3dc0*/  FFMA.FTZ R6, R5, R6, -0.72134751081466674805 ;  /* 0xbf38aa3b05067423 */ /* 0x000fe20000010006 */
[----:B------:R-:W-:Y:S01]  /*3dd0*/  FMUL R14, R11, R14 ;  /* 0x0000000e0b0e7220 */ /* 0x000fe20000400000 */
[----:B------:R-:W-:Y:S01]  /*3de0*/  FFMA.FTZ R10, R9, R10, 0.48089820146560668945 ;  /* 0x3ef6384a090a7423 */ /* 0x000fe2000001000a */
[----:B------:R-:W-:Y:S01]  /*3df0*/  FFMA.FTZ R16, R15, R16, 0.48089820146560668945 ;  /* 0x3ef6384a0f107423 */ /* 0x000fe20000010010 */
[----:B------:R-:W-:Y:S01]  /*3e00*/  FMUL R6, R5, R6 ;  /* 0x0000000605067220 */ /* 0x000fe20000400000 */
[----:B------:R-:W-:Y:S01]  /*3e10*/  SHF.R.U32.HI R0, RZ, 0x5, R0 ;  /* 0x00000005ff007819 */ /* 0x000fe20000011600 */
[----:B------:R-:W-:Y:S01]  /*3e20*/  FMUL R14, R11, R14 ;  /* 0x0000000e0b0e7220 */ /* 0x000fe20000400000 */
[----:B------:R-:W-:Y:S01]  /*3e30*/  FFMA.FTZ R16, R15, R16, -0.72134751081466674805 ;  /* 0xbf38aa3b0f107423 */ /* 0x000fe20000010010 */
[----:B------:R-:W-:Y:S01]  /*3e40*/  FMUL R6, R5, R6 ;  /* 0x0000000605067220 */ /* 0x000fe20000400000 */
[----:B------:R-:W-:Y:S01]  /*3e50*/  FFMA.FTZ R10, R9, R10, -0.72134751081466674805 ;  /* 0xbf38aa3b090a7423 */ /* 0x000fe2000001000a */
[----:B------:R-:W-:Y:S01]  /*3e60*/  FFMA.FTZ R11, R11, 1.4426950216293334961, R14 ;  /* 0x3fb8aa3b0b0b7823 */ /* 0x000fe2000001000e */
[----:B------:R-:W-:Y:S01]  /*3e70*/  FMUL R16, R15, R16 ;  /* 0x000000100f107220 */ /* 0x000fe20000400000 */
[----:B------:R-:W-:Y:S01]  /*3e80*/  FFMA.FTZ R5, R5, 1.4426950216293334961, R6 ;  /* 0x3fb8aa3b05057823 */ /* 0x000fe20000010006 */
[----:B------:R-:W-:Y:S01]  /*3e90*/  FMUL R10, R9, R10 ;  /* 0x0000000a090a7220 */ /* 0x000fe20000400000 */
[----:B------:R-:W-:Y:S01]  /*3ea0*/  ISETP.GE.U32.AND P2, PT, R28, 0x7f800000, PT ;  /* 0x7f8000001c00780c */ /* 0x000fe20003f46070 */
[----:B------:R-:W-:Y:S01]  /*3eb0*/  FMUL R16, R15, R16 ;  /* 0x000000100f107220 */ /* 0x000fe20000400000 */
[----:B------:R-:W-:Y:S01]  /*3ec0*/  FADD R21, R12, R11 ;  /* 0x0000000b0c157221 */ /* 0x000fe20000000000 */
[----:B------:R-:W-:Y:S01]  /*3ed0*/  FMUL R10, R9, R10 ;  /* 0x0000000a090a7220 */ /* 0x000fe20000400000 */
[----:B------:R-:W-:Y:S01]  /*3ee0*/  FSETP.NEU.AND P1, PT, R29, RZ, PT ;  /* 0x000000ff1d00720b */ /* 0x000fe20003f2d000 */
[----:B------:R-:W-:Y:S01]  /*3ef0*/  FFMA.FTZ R16, R15, 1.4426950216293334961, R16 ;  /* 0x3fb8aa3b0f107823 */ /* 0x000fe20000010010 */
[----:B------:R-:W-:Y:S01]  /*3f00*/  SGXT.U32 R15, R0, 0x3 ;  /* 0x00000003000f781a */ /* 0x000fe20000000000 */
[----:B------:R-:W-:Y:S01]  /*3f10*/  FADD R0, R4, R5 ;  /* 0x0000000504007221 */ /* 0x000fe20000000000 */
[----:B------:R-:W-:Y:S01]  /*3f20*/  @P3 IMAD.MOV.U32 R4, RZ, RZ, 0x7f800000 ;  /* 0x7f800000ff043424 */ /* 0x000fe200078e00ff */
[----:B------:R-:W-:Y:S01]  /*3f30*/  ISETP.GE.U32.AND P4, PT, R30, 0x7f800000, PT ;  /* 0x7f8000001e00780c */ /* 0x000fe20003f86070 */
[----:B------:R-:W-:Y:S01]  /*3f40*/  FFMA.FTZ R9, R9, 1.4426950216293334961, R10 ;  /* 0x3fb8aa3b09097823 */ /* 0x000fe2000001000a */
[----:B0-----:R-:W-:-:S02]  /*3f50*/  IMAD R6, R15, R26, RZ ;  /* 0x0000001a0f067224 */ /* 0x001fc400078e02ff */
[----:B------:R-:W-:Y:S01]  /*3f60*/  @P3 FFMA.FTZ R21, R29, R4, +INF ;  /* 0x7f8000001d153423 */ /* 0x000fe20000010004 */
[----:B------:R-:W-:Y:S01]  /*3f70*/  LDS R31, [R7+UR6+0x100] ;  /* 0x00010006071f7984 */ /* 0x000fe20008000800 */
[----:B------:R-:W-:Y:S01]  /*3f80*/  ISETP.GE.U32.AND P5, PT, R39, 0x7f800000, PT ;  /* 0x7f8000002700780c */ /* 0x000fe20003fa6070 */
[----:B---3--:R-:W-:Y:S01]  /*3f90*/  FADD R20, R8, R9 ;  /* 0x0000000908147221 */ /* 0x008fe20000000000 */
[----:B------:R-:W-:Y:S01]  /*3fa0*/  IMAD R9, R26, 0x8, R6 ;  /* 0x000000081a097824 */ /* 0x000fe200078e0206 */
[----:B------:R-:W0:Y:S01]  /*3fb0*/  LDS R29, [R7+UR6] ;  /* 0x00000006071d7984 */ /* 0x000e220008000800 */
[----:B------:R-:W-:Y:S02]  /*3fc0*/  @P2 IMAD.MOV.U32 R4, RZ, RZ, 0x7f800000 ;  /* 0x7f800000ff042424 */ /* 0x000fe400078e00ff */
[----:B------:R-:W-:Y:S01]  /*3fd0*/  FADD R22, R13, R16 ;  /* 0x000000100d167221 */ /* 0x000fe20000000000 */
[----:B------:R-:W-:Y:S01]  /*3fe0*/  FSETP.NEU.AND P3, PT, R28, RZ, PT ;  /* 0x000000ff1c00720b */ /* 0x000fe20003f6d000 */
[----:B------:R-:W3:Y:S01]  /*3ff0*/  LDS R33, [R7+UR6+0x200] ;  /* 0x0002000607217984 */ /* 0x000ee20008000800 */
[----:B------:R-:W-:Y:S01]  /*4000*/  LEA R11, R26, R9, 0x3 ;  /* 0x000000091a0b7211 */ /* 0x000fe200078e18ff */
[----:B------:R-:W-:Y:S01]  /*4010*/  @P2 FFMA.FTZ R0, R28, R4, +INF ;  /* 0x7f8000001c002423 */ /* 0x000fe20000010004 */
[----:B------:R-:W-:Y:S01]  /*4020*/  @P4 IMAD.MOV.U32 R5, RZ, RZ, 0x7f800000 ;  /* 0x7f800000ff054424 */ /* 0x000fe200078e00ff */
[----:B------:R4:W5:Y:S01]  /*4030*/  LDS R35, [R7+UR6+0x300] ;  /* 0x0003000607237984 */ /* 0x0009620008000800 */
[----:B------:R-:W-:Y:S01]  /*4040*/  IMAD R4, R2, UR5, RZ ;  /* 0x0000000502047c24 */ /* 0x000fe2000f8e02ff */
[----:B------:R-:W-:Y:S01]  /*4050*/  LEA R13, R26, R11, 0x3 ;  /* 0x0000000b1a0d7211 */ /* 0x000fe200078e18ff */
[----:B------:R-:W-:Y:S01]  /*4060*/  @P4 FFMA.FTZ R20, R30, R5, +INF ;  /* 0x7f8000001e144423 */ /* 0x000fe20000010005 */
[----:B------:R-:W-:Y:S01]  /*4070*/  @P5 IMAD.MOV.U32 R8, RZ, RZ, 0x7f800000 ;  /* 0x7f800000ff085424 */ /* 0x000fe200078e00ff */
[----:B------:R-:W-:Y:S01]  /*4080*/  UIMAD.WIDE UR4, UR4, 0x2, URZ ;  /* 0x00000002040478a5 */ /* 0x000fe2000f8e02ff */
[----:B------:R-:W-:Y:S01]  /*4090*/  SHF.L.U32 R5, R4, 0x1, RZ ;  /* 0x0000000104057819 */ /* 0x000fe200000006ff */
[----:B------:R-:W-:-:S02]  /*40a0*/  IMAD R15, R26, 0x8, R13 ;  /* 0x000000081a0f7824 */ /* 0x000fc400078e020d */
[----:B------:R-:W-:Y:S01]  /*40b0*/  @P5 FFMA.FTZ R22, R39, R8, +INF ;  /* 0x7f80000027165423 */ /* 0x000fe20000010008 */
[----:B------:R-:W-:Y:S01]  /*40c0*/  IMAD.HI R4, R4, 0x2, RZ ;  /* 0x0000000204047827 */ /* 0x000fe200078e02ff */
[----:B--2---:R-:W-:Y:S02]  /*40d0*/  IADD3 R18, P4, P5, R5, UR8, R36 ;  /* 0x0000000805127c10 */ /* 0x004fe4000fd9e024 */
[----:B------:R-:W-:Y:S01]  /*40e0*/  FSETP.NEU.AND P2, PT, R30, RZ, PT ;  /* 0x000000ff1e00720b */ /* 0x000fe20003f4d000 */
[----:B-1----:R-:W-:Y:S01]  /*40f0*/  IMAD R17, R26, 0x8, R15 ;  /* 0x000000081a117824 */ /* 0x002fe200078e020f */
[----:B------:R-:W-:Y:S02]  /*4100*/  IADD3.X R24, PT, PT, R4, UR5, R37, P4, P5 ;  /* 0x0000000504187c10 */ /* 0x000fe4000a7ea425 */
[-C--:B------:R-:W-:Y:S01]  /*4110*/  LEA R4, P6, R6, R18.reuse, 0x1 ;  /* 0x0000001206047211 */ /* 0x080fe200078c08ff */
[----:B------:R-:W-:Y:S01]  /*4120*/  IMAD R19, R26, 0x8, R17 ;  /* 0x000000081a137824 */ /* 0x000fe200078e0211 */
[-C--:B------:R-:W-:Y:S01]  /*4130*/  LEA R8, P5, R9, R18.reuse, 0x1 ;  /* 0x0000001209087211 */ /* 0x080fe200078a08ff */
[----:B------:R-:W1:Y:S01]  /*4140*/  LDCU UR4, c[0x0][0x3ec] ;  /* 0x00007d80ff0477ac */ /* 0x000e620008000800 */
[----:B------:R-:W-:Y:S01]  /*4150*/  LEA R10, P4, R11, R18, 0x1 ;  /* 0x000000120b0a7211 */ /* 0x000fe200078808ff */
[----:B------:R-:W2:Y:S01]  /*4160*/  LDC.64 R36, c[0x0][0x3a0] ;  /* 0x0000e800ff247b82 */ /* 0x000ea20000000a00 */
[----:B------:R-:W-:-:S02]  /*4170*/  LEA.HI.X.SX32 R5, R6, R24, 0x1, P6 ;  /* 0x0000001806057211 */ /* 0x000fc400030f0eff */
[----:B------:R-:W-:Y:S02]  /*4180*/  LEA R12, P6, R13, R18, 0x1 ;  /* 0x000000120d0c7211 */ /* 0x000fe400078c08ff */
[----:B------:R-:W-:Y:S02]  /*4190*/  LEA.HI.X.SX32 R9, R9, R24, 0x1, P5 ;  /* 0x0000001809097211 */ /* 0x000fe400028f0eff */
[----:B------:R-:W-:Y:S02]  /*41a0*/  LEA R6, P5, R15, R18, 0x1 ;  /* 0x000000120f067211 */ /* 0x000fe400078a08ff */
[----:B------:R-:W-:Y:S02]  /*41b0*/  LEA R23, R26, R19, 0x3 ;  /* 0x000000131a177211 */ /* 0x000fe400078e18ff */
[----:B------:R-:W-:Y:S01]  /*41c0*/  LEA.HI.X.SX32 R11, R11, R24, 0x1, P4 ;  /* 0x000000180b0b7211 */ /* 0x000fe200020f0eff */
[----:B0-----:R0:W-:Y:S01]  /*41d0*/  STG.E.U16 desc[UR10][R4.64], R29 ;  /* 0x0000001d04007986 */ /* 0x0011e2000c10150a */
[----:B------:R-:W-:-:S02]  /*41e0*/  LEA R14, P4, R17, R18, 0x1 ;  /* 0x00000012110e7211 */ /* 0x000fc400078808ff */
[----:B------:R-:W-:Y:S01]  /*41f0*/  LEA.HI.X.SX32 R13, R13, R24, 0x1, P6 ;  /* 0x000000180d0d7211 */ /* 0x000fe200030f0eff */
[----:B-1----:R-:W-:Y:S01]  /*4200*/  UIMAD UR4, UR7, UR4, URZ ;  /* 0x00000004070472a4 */ /* 0x002fe2000f8e02ff */
[----:B------:R-:W-:Y:S02]  /*4210*/  LEA R16, P6, R19, R18, 0x1 ;  /* 0x0000001213107211 */ /* 0x000fe400078c08ff */
[----:B----4-:R-:W-:Y:S01]  /*4220*/  LEA.HI.X.SX32 R7, R15, R24, 0x1, P5 ;  /* 0x000000180f077211 */ /* 0x010fe200028f0eff */
[----:B------:R-:W-:Y:S01]  /*4230*/  USHF.L.U32 UR7, UR4, 0x2, URZ ;  /* 0x0000000204077899 */ /* 0x000fe200080006ff */
[----:B------:R-:W-:Y:S01]  /*4240*/  LEA R18, P5, R23, R18, 0x1 ;  /* 0x0000001217127211 */ /* 0x000fe200078a08ff */
[----:B------:R-:W-:Y:S01]  /*4250*/  UIMAD.WIDE UR4, UR4, 0x4, URZ ;  /* 0x00000004040478a5 */ /* 0x000fe2000f8e02ff */
[----:B------:R-:W-:Y:S02]  /*4260*/  LEA.HI.X.SX32 R15, R17, R24, 0x1, P4 ;  /* 0x00000018110f7211 */ /* 0x000fe400020f0eff */
[----:B------:R-:W-:-:S02]  /*4270*/  PRMT R26, R29, 0x7632, R26 ;  /* 0x000076321d1a7816 */ /* 0x000fc4000000001a */
[-C--:B------:R-:W-:Y:S02]  /*4280*/  LEA.HI.X.SX32 R17, R19, R24.reuse, 0x1, P6 ;  /* 0x0000001813117211 */ /* 0x080fe400030f0eff */
[----:B------:R-:W-:Y:S01]  /*4290*/  LEA.HI.X.SX32 R19, R23, R24, 0x1, P5 ;  /* 0x0000001817137211 */ /* 0x000fe200028f0eff */
[----:B------:R1:W-:Y:S01]  /*42a0*/  STG.E.U16 desc[UR10][R8.64], R26 ;  /* 0x0000001a08007986 */ /* 0x0003e2000c10150a */
[----:B------:R-:W-:Y:S02]  /*42b0*/  PRMT R23, R31, 0x7632, R23 ;  /* 0x000076321f177816 */ /* 0x000fe40000000017 */
[----:B------:R-:W-:Y:S01]  /*42c0*/  FSETP.NEU.AND P4, PT, R39, RZ, PT ;  /* 0x000000ff2700720b */ /* 0x000fe20003f8d000 */
[----:B------:R4:W-:Y:S01]  /*42d0*/  STG.E.U16 desc[UR10][R10.64], R31 ;  /* 0x0000001f0a007986 */ /* 0x0009e2000c10150a */
[----:B0-----:R-:W-:Y:S02]  /*42e0*/  FSEL R4, R0, -INF , P3 ;  /* 0xff80000000047808 */ /* 0x001fe40001800000 */
[----:B------:R-:W-:Y:S01]  /*42f0*/  FSEL R5, R20, -INF , P2 ;  /* 0xff80000014057808 */ /* 0x000fe20001000000 */
[----:B------:R5:W-:Y:S01]  /*4300*/  STG.E.U16 desc[UR10][R12.64], R23 ;  /* 0x000000170c007986 */ /* 0x000be2000c10150a */
[----:B------:R-:W-:Y:S01]  /*4310*/  FSEL R0, R21, -INF , P1 ;  /* 0xff80000015007808 */ /* 0x000fe20000800000 */
[----:B------:R-:W-:-:S02]  /*4320*/  FFMA R4, R4, 0.69314718246459960938, R27 ;  /* 0x3f31721804047823 */ /* 0x000fc4000000001b */
[----:B---3--:R0:W-:Y:S01]  /*4330*/  STG.E.U16 desc[UR10][R6.64], R33 ;  /* 0x0000002106007986 */ /* 0x0081e2000c10150a */
[----:B-1----:R-:W-:Y:S01]  /*4340*/  FSEL R9, R22, -INF , P4 ;  /* 0xff80000016097808 */ /* 0x002fe20002000000 */
[----:B------:R-:W-:Y:S01]  /*4350*/  FFMA R5, R5, 0.69314718246459960938, R112 ;  /* 0x3f31721805057823 */ /* 0x000fe20000000070 */
[----:B------:R-:W-:Y:S02]  /*4360*/  LEA R8, R3, UR6, 0x2 ;  /* 0x0000000603087c11 */ /* 0x000fe4000f8e10ff */
[----:B----4-:R-:W-:Y:S02]  /*4370*/  PRMT R11, R33, 0x7632, R11 ;  /* 0x00007632210b7816 */ /* 0x010fe4000000000b */
[----:B-----5:R-:W-:-:S03]  /*4380*/  PRMT R13, R35, 0x7632, R13 ;  /* 0x00007632230d7816 */ /* 0x020fc6000000000d */
[----:B------:R1:W-:Y:S01]  /*4390*/  STG.E.U16 desc[UR10][R14.64], R11 ;  /* 0x0000000b0e007986 */ /* 0x0003e2000c10150a */
[----:B0-----:R-:W-:Y:S01]  /*43a0*/  FFMA R6, R0, 0.69314718246459960938, R113 ;  /* 0x3f31721800067823 */ /* 0x001fe20000000071 */
[----:B------:R-:W-:Y:S02]  /*43b0*/  FFMA R7, R9, 0.69314718246459960938, R114 ;  /* 0x3f31721809077823 */ /* 0x000fe40000000072 */
[----:B------:R1:W-:Y:S01]  /*43c0*/  STG.E.U16 desc[UR10][R16.64], R35 ;  /* 0x0000002310007986 */ /* 0x0003e2000c10150a */
[C---:B------:R-:W-:Y:S02]  /*43d0*/  IMAD.SHL.U32 R9, R2.reuse, 0x4, RZ ;  /* 0x0000000402097824 */ /* 0x040fe400078e00ff */
[----:B------:R-:W-:Y:S01]  /*43e0*/  IMAD.HI R0, R2, 0x4, RZ ;  /* 0x0000000402007827 */ /* 0x000fe200078e02ff */
[----:B------:R1:W-:Y:S01]  /*43f0*/  STG.E.U16 desc[UR10][R18.64], R13 ;  /* 0x0000000d12007986 */ /* 0x0003e2000c10150a */
[----:B------:R-:W-:Y:S01]  /*4400*/  BAR.SYNC.DEFER_BLOCKING 0x0 ;  /* 0x0000000000007b1d */ /* 0x000fe20000010000 */
[----:B--2---:R-:W-:-:S04]  /*4410*/  IADD3 R2, P1, P2, R9, UR7, R36 ;  /* 0x0000000709027c10 */ /* 0x004fc8000fa3e024 */
[----:B------:R-:W-:Y:S01]  /*4420*/  IADD3.X R3, PT, PT, R0, UR5, R37, P1, P2 ;  /* 0x0000000500037c10 */ /* 0x000fe20008fe4425 */
[----:B------:R1:W-:Y:S02]  /*4430*/  STS.128 [R8], R4 ;  /* 0x0000000408007388 */ /* 0x0003e40000000c00 */
[----:B------:R-:W-:Y:S06]  /*4440*/  BAR.SYNC.DEFER_BLOCKING 0x0 ;  /* 0x0000000000007b1d */ /* 0x000fec0000010000 */
[----:B------:R-:W-:Y:S05]  /*4450*/  @P0 EXIT ;  /* 0x000000000000094d */ /* 0x000fea0003800000 */
[----:B------:R-:W0:Y:S04]  /*4460*/  LDS R25, [R25] ;  /* 0x0000000019197984 */ /* 0x000e280000000800 */
[----:B0-----:R-:W-:Y:S01]  /*4470*/  STG.E desc[UR10][R2.64], R25 ;  /* 0x0000001902007986 */ /* 0x001fe2000c10190a */
[----:B------:R-:W-:Y:S05]  /*4480*/  EXIT ;  /* 0x000000000000794d */ /* 0x000fea0003800000 */
.L_x_2:
[----:B------:R-:W-:-:S00]  /*4490*/  BRA `(.L_x_2) ;  /* 0xfffffffc00fc7947 */ /* 0x000fc0000383ffff */
[----:B------:R-:W-:-:S00]  /*44a0*/  NOP ;  /* 0x0000000000007918 */ /* 0x000fc00000000000 */
        /* <DEDUP_REMOVED lines=13> */
.L_x_3:


//--------------------- .nv.global.init           --------------------------
	.section	.nv.global.init,"aw",@progbits
.nv.global.init:
	.type		_$_str,@object
	.size		_$_str,(.L_0 - _$_str)
_$_str:
        /*0000*/ 	.byte	0x5f, 0x5f, 0x43, 0x55, 0x44, 0x41, 0x5f, 0x46, 0x54, 0x5a, 0x00
.L_0:


//--------------------- .nv.shared.attn_fwd       --------------------------
	.section	.nv.shared.attn_fwd,"aw",@nobits
	.sectionflags	@""
	.align	16
	.zero		1024


//--------------------- .nv.shared.reserved.0     --------------------------
	.section	.nv.shared.reserved.0,"aw",@nobits
	.weak		__nv_reservedSMEM_offset_0_alias
	.size		__nv_reservedSMEM_offset_0_alias, 0, 64
	.other		__nv_reservedSMEM_offset_0_alias,@"STO_CUDA_RESERVED_SHARED STV_DEFAULT"
__nv_reservedSMEM_offset_0_alias:
	.zero		0
	.zero		64


//--------------------- .nv.constant0.attn_fwd    --------------------------
	.section	.nv.constant0.attn_fwd,"a",@progbits
	.sectionflags	@""
	.align	4
.nv.constant0.attn_fwd:
	.zero		1032


//--------------------- SYMBOLS --------------------------

	.type		.nv.reservedSmem.offset0,@object
	.size		.nv.reservedSmem.offset0,0x4
	.type		.nv.reservedSmem.cap,@object
	.size		.nv.reservedSmem.cap,0x4
